	.target	sm_90a

	.elftype	@"ET_EXEC"


//--------------------- .note.nv.tkinfo           --------------------------
	.section	.note.nv.tkinfo,"",@"SHT_NOTE"
	.sectionflags	@"SHF_NOTE_NV_TKINFO"
	.tkinfo
        /*0018*/ 	.word	0x00000002
        /*0030*/ 	.string	""
        /*0030*/ 	.string	"ptxas"
        /*0030*/ 	.string	"Cuda compilation tools, release 13.0, V13.0.88"
        /*0030*/ 	.string	"Build cuda_13.0.r13.0/compiler.36424714_0"
        /*0030*/ 	.string	"-arch sm_90a -m 64 "



//--------------------- .note.nv.cuinfo           --------------------------
	.section	.note.nv.cuinfo,"",@"SHT_NOTE"
	.sectionflags	@"SHF_NOTE_NV_CUINFO"
        /*0018*/ 	.short	0x0002
        /*001a*/ 	.short	0x005a
        /*001c*/ 	.short	0x0082
	.zero		2


//--------------------- .nv.info                  --------------------------
	.section	.nv.info,"",@"SHT_CUDA_INFO"
	.align	4


	//----- nvinfo : EIATTR_REGCOUNT
	.align		4
        /*0000*/ 	.byte	0x04, 0x2f
        /*0002*/ 	.short	(.L_12 - .L_11)
	.align		4
.L_11:
        /*0004*/ 	.word	index@(_ZN7cutlass13device_kernelIN5flash19enable_sm80_to_sm89INS1_16FlashAttnFwdSm80INS1_25CollectiveMainloopFwdSm80ILi4ELi1ELb0EN4cute5tupleIJNS5_1CILi128EEENS7_ILi80EEENS7_ILi64EEEEEELi64ENS_10bfloat16_tEfNS_4arch4Sm80ELb1ELb0ELb0ELb1ELb1ELb1ELb1ELb1EEENS1_21CollectiveEpilogueFwdINS6_IJS8_SA_S9_EEENS6_IJNS7_ILi1EEESI_SI_EEESC_SE_Li128ELb1ELb1ELb1ELb0EEENS1_36VarlenDynamicPersistentTileSchedulerILi128ELi80ELi128ELi128ELb1ELb1ELb0ELb1ELb1ELb1EEEEEEEEEvNT_6ParamsE)
        /*0008*/ 	.word	0x00000004


	//----- nvinfo : EIATTR_FRAME_SIZE
	.align		4
.L_12:
        /*000c*/ 	.byte	0x04, 0x11
        /*000e*/ 	.short	(.L_14 - .L_13)
	.align		4
.L_13:
        /*0010*/ 	.word	index@(_ZN7cutlass13device_kernelIN5flash19enable_sm80_to_sm89INS1_16FlashAttnFwdSm80INS1_25CollectiveMainloopFwdSm80ILi4ELi1ELb0EN4cute5tupleIJNS5_1CILi128EEENS7_ILi80EEENS7_ILi64EEEEEELi64ENS_10bfloat16_tEfNS_4arch4Sm80ELb1ELb0ELb0ELb1ELb1ELb1ELb1ELb1EEENS1_21CollectiveEpilogueFwdINS6_IJS8_SA_S9_EEENS6_IJNS7_ILi1EEESI_SI_EEESC_SE_Li128ELb1ELb1ELb1ELb0EEENS1_36VarlenDynamicPersistentTileSchedulerILi128ELi80ELi128ELi128ELb1ELb1ELb0ELb1ELb1ELb1EEEEEEEEEvNT_6ParamsE)
        /*0014*/ 	.word	0x00000000


	//----- nvinfo : EIATTR_REGCOUNT
	.align		4
.L_14:
        /*0018*/ 	.byte	0x04, 0x2f
        /*001a*/ 	.short	(.L_16 - .L_15)
	.align		4
.L_15:
        /*001c*/ 	.word	index@(_ZN7cutlass13device_kernelIN5flash19enable_sm80_to_sm89INS1_16FlashAttnFwdSm80INS1_25CollectiveMainloopFwdSm80ILi4ELi1ELb0EN4cute5tupleIJNS5_1CILi128EEENS7_ILi80EEENS7_ILi64EEEEEELi64ENS_10bfloat16_tEfNS_4arch4Sm80ELb1ELb0ELb0ELb1ELb1ELb0ELb1ELb1EEENS1_21CollectiveEpilogueFwdINS6_IJS8_SA_S9_EEENS6_IJNS7_ILi1EEESI_SI_EEESC_SE_Li128ELb1ELb1ELb1ELb0EEENS1_36VarlenDynamicPersistentTileSchedulerILi128ELi80ELi128ELi128ELb1ELb1ELb0ELb1ELb1ELb1EEEEEEEEEvNT_6ParamsE)
        /*0020*/ 	.word	0x00000004


	//----- nvinfo : EIATTR_FRAME_SIZE
	.align		4
.L_16:
        /*0024*/ 	.byte	0x04, 0x11
        /*0026*/ 	.short	(.L_18 - .L_17)
	.align		4
.L_17:
        /*0028*/ 	.word	index@(_ZN7cutlass13device_kernelIN5flash19enable_sm80_to_sm89INS1_16FlashAttnFwdSm80INS1_25CollectiveMainloopFwdSm80ILi4ELi1ELb0EN4cute5tupleIJNS5_1CILi128EEENS7_ILi80EEENS7_ILi64EEEEEELi64ENS_10bfloat16_tEfNS_4arch4Sm80ELb1ELb0ELb0ELb1ELb1ELb0ELb1ELb1EEENS1_21CollectiveEpilogueFwdINS6_IJS8_SA_S9_EEENS6_IJNS7_ILi1EEESI_SI_EEESC_SE_Li128ELb1ELb1ELb1ELb0EEENS1_36VarlenDynamicPersistentTileSchedulerILi128ELi80ELi128ELi128ELb1ELb1ELb0ELb1ELb1ELb1EEEEEEEEEvNT_6ParamsE)
        /*002c*/ 	.word	0x00000000


	//----- nvinfo : EIATTR_REGCOUNT
	.align		4
.L_18:
        /*0030*/ 	.byte	0x04, 0x2f
        /*0032*/ 	.short	(.L_20 - .L_19)
	.align		4
.L_19:
        /*0034*/ 	.word	index@(_ZN7cutlass13device_kernelIN5flash19enable_sm80_to_sm89INS1_16FlashAttnFwdSm80INS1_25CollectiveMainloopFwdSm80ILi4ELi1ELb0EN4cute5tupleIJNS5_1CILi128EEENS7_ILi112EEENS7_ILi64EEEEEELi64ENS_10bfloat16_tEfNS_4arch4Sm80ELb1ELb0ELb0ELb0ELb1ELb0ELb1ELb1EEENS1_21CollectiveEpilogueFwdINS6_IJS8_SA_S9_EEENS6_IJNS7_ILi1EEESI_SI_EEESC_SE_Li128ELb0ELb1ELb1ELb0EEENS1_30DynamicPersistentTileSchedulerILi128ELi128ELb1ELb1ELb0EEEEEEEEEvNT_6ParamsE)
        /*0038*/ 	.word	0x00000004


	//----- nvinfo : EIATTR_FRAME_SIZE
	.align		4
.L_20:
        /*003c*/ 	.byte	0x04, 0x11
        /*003e*/ 	.short	(.L_22 - .L_21)
	.align		4
.L_21:
        /*0040*/ 	.word	index@(_ZN7cutlass13device_kernelIN5flash19enable_sm80_to_sm89INS1_16FlashAttnFwdSm80INS1_25CollectiveMainloopFwdSm80ILi4ELi1ELb0EN4cute5tupleIJNS5_1CILi128EEENS7_ILi112EEENS7_ILi64EEEEEELi64ENS_10bfloat16_tEfNS_4arch4Sm80ELb1ELb0ELb0ELb0ELb1ELb0ELb1ELb1EEENS1_21CollectiveEpilogueFwdINS6_IJS8_SA_S9_EEENS6_IJNS7_ILi1EEESI_SI_EEESC_SE_Li128ELb0ELb1ELb1ELb0EEENS1_30DynamicPersistentTileSchedulerILi128ELi128ELb1ELb1ELb0EEEEEEEEEvNT_6ParamsE)
        /*0044*/ 	.word	0x00000000


	//----- nvinfo : EIATTR_REGCOUNT
	.align		4
.L_22:
        /*0048*/ 	.byte	0x04, 0x2f
        /*004a*/ 	.short	(.L_24 - .L_23)
	.align		4
.L_23:
        /*004c*/ 	.word	index@(_ZN7cutlass13device_kernelIN5flash19enable_sm80_to_sm89INS1_16FlashAttnFwdSm80INS1_25CollectiveMainloopFwdSm80ILi4ELi1ELb0EN4cute5tupleIJNS5_1CILi128EEENS7_ILi80EEENS7_ILi64EEEEEELi64ENS_10bfloat16_tEfNS_4arch4Sm80ELb0ELb1ELb0ELb1ELb1ELb1ELb1ELb1EEENS1_21CollectiveEpilogueFwdINS6_IJS8_SA_S9_EEENS6_IJNS7_ILi1EEESI_SI_EEESC_SE_Li128ELb1ELb1ELb1ELb0EEENS1_36VarlenDynamicPersistentTileSchedulerILi128ELi80ELi128ELi128ELb1ELb1ELb0ELb1ELb0ELb1EEEEEEEEEvNT_6ParamsE)
        /*0050*/ 	.word	0x00000004


	//----- nvinfo : EIATTR_FRAME_SIZE
	.align		4
.L_24:
        /*0054*/ 	.byte	0x04, 0x11
        /*0056*/ 	.short	(.L_26 - .L_25)
	.align		4
.L_25:
        /*0058*/ 	.word	index@(_ZN7cutlass13device_kernelIN5flash19enable_sm80_to_sm89INS1_16FlashAttnFwdSm80INS1_25CollectiveMainloopFwdSm80ILi4ELi1ELb0EN4cute5tupleIJNS5_1CILi128EEENS7_ILi80EEENS7_ILi64EEEEEELi64ENS_10bfloat16_tEfNS_4arch4Sm80ELb0ELb1ELb0ELb1ELb1ELb1ELb1ELb1EEENS1_21CollectiveEpilogueFwdINS6_IJS8_SA_S9_EEENS6_IJNS7_ILi1EEESI_SI_EEESC_SE_Li128ELb1ELb1ELb1ELb0EEENS1_36VarlenDynamicPersistentTileSchedulerILi128ELi80ELi128ELi128ELb1ELb1ELb0ELb1ELb0ELb1EEEEEEEEEvNT_6ParamsE)
        /*005c*/ 	.word	0x00000000


	//----- nvinfo : EIATTR_REGCOUNT
	.align		4
.L_26:
        /*0060*/ 	.byte	0x04, 0x2f
        /*0062*/ 	.short	(.L_28 - .L_27)
	.align		4
.L_27:
        /*0064*/ 	.word	index@(_ZN7cutlass13device_kernelIN5flash19enable_sm80_to_sm89INS1_16FlashAttnFwdSm80INS1_25CollectiveMainloopFwdSm80ILi4ELi1ELb0EN4cute5tupleIJNS5_1CILi128EEENS7_ILi80EEENS7_ILi64EEEEEELi64ENS_10bfloat16_tEfNS_4arch4Sm80ELb0ELb1ELb0ELb1ELb1ELb0ELb1ELb1EEENS1_21CollectiveEpilogueFwdINS6_IJS8_SA_S9_EEENS6_IJNS7_ILi1EEESI_SI_EEESC_SE_Li128ELb1ELb1ELb1ELb0EEENS1_36VarlenDynamicPersistentTileSchedulerILi128ELi80ELi128ELi128ELb1ELb1ELb0ELb1ELb0ELb1EEEEEEEEEvNT_6ParamsE)
        /*0068*/ 	.word	0x00000004


	//----- nvinfo : EIATTR_FRAME_SIZE
	.align		4
.L_28:
        /*006c*/ 	.byte	0x04, 0x11
        /*006e*/ 	.short	(.L_30 - .L_29)
	.align		4
.L_29:
        /*0070*/ 	.word	index@(_ZN7cutlass13device_kernelIN5flash19enable_sm80_to_sm89INS1_16FlashAttnFwdSm80INS1_25CollectiveMainloopFwdSm80ILi4ELi1ELb0EN4cute5tupleIJNS5_1CILi128EEENS7_ILi80EEENS7_ILi64EEEEEELi64ENS_10bfloat16_tEfNS_4arch4Sm80ELb0ELb1ELb0ELb1ELb1ELb0ELb1ELb1EEENS1_21CollectiveEpilogueFwdINS6_IJS8_SA_S9_EEENS6_IJNS7_ILi1EEESI_SI_EEESC_SE_Li128ELb1ELb1ELb1ELb0EEENS1_36VarlenDynamicPersistentTileSchedulerILi128ELi80ELi128ELi128ELb1ELb1ELb0ELb1ELb0ELb1EEEEEEEEEvNT_6ParamsE)
        /*0074*/ 	.word	0x00000000


	//----- nvinfo : EIATTR_REGCOUNT
	.align		4
.L_30:
        /*0078*/ 	.byte	0x04, 0x2f
        /*007a*/ 	.short	(.L_32 - .L_31)
	.align		4
.L_31:
        /*007c*/ 	.word	index@(_ZN7cutlass13device_kernelIN5flash19enable_sm80_to_sm89INS1_16FlashAttnFwdSm80INS1_25CollectiveMainloopFwdSm80ILi4ELi1ELb0EN4cute5tupleIJNS5_1CILi128EEENS7_ILi96EEENS7_ILi64EEEEEELi64ENS_10bfloat16_tEfNS_4arch4Sm80ELb0ELb1ELb0ELb0ELb1ELb0ELb1ELb1EEENS1_21CollectiveEpilogueFwdINS6_IJS8_SA_S9_EEENS6_IJNS7_ILi1EEESI_SI_EEESC_SE_Li128ELb0ELb1ELb1ELb0EEENS1_19SingleTileSchedulerILb0ELb1ELb1ELi128EEEEEEEEEvNT_6ParamsE)
        /*0080*/ 	.word	0x00000004


	//----- nvinfo : EIATTR_FRAME_SIZE
	.align		4
.L_32:
        /*0084*/ 	.byte	0x04, 0x11
        /*0086*/ 	.short	(.L_34 - .L_33)
	.align		4
.L_33:
        /*0088*/ 	.word	index@(_ZN7cutlass13device_kernelIN5flash19enable_sm80_to_sm89INS1_16FlashAttnFwdSm80INS1_25CollectiveMainloopFwdSm80ILi4ELi1ELb0EN4cute5tupleIJNS5_1CILi128EEENS7_ILi96EEENS7_ILi64EEEEEELi64ENS_10bfloat16_tEfNS_4arch4Sm80ELb0ELb1ELb0ELb0ELb1ELb0ELb1ELb1EEENS1_21CollectiveEpilogueFwdINS6_IJS8_SA_S9_EEENS6_IJNS7_ILi1EEESI_SI_EEESC_SE_Li128ELb0ELb1ELb1ELb0EEENS1_19SingleTileSchedulerILb0ELb1ELb1ELi128EEEEEEEEEvNT_6ParamsE)
        /*008c*/ 	.word	0x00000000


	//----- nvinfo : EIATTR_REGCOUNT
	.align		4
.L_34:
        /*0090*/ 	.byte	0x04, 0x2f
        /*0092*/ 	.short	(.L_36 - .L_35)
	.align		4
.L_35:
        /*0094*/ 	.word	index@(_ZN7cutlass13device_kernelIN5flash19enable_sm80_to_sm89INS1_16FlashAttnFwdSm80INS1_25CollectiveMainloopFwdSm80ILi4ELi1ELb0EN4cute5tupleIJNS5_1CILi128EEENS7_ILi80EEENS7_ILi64EEEEEELi64ENS_10bfloat16_tEfNS_4arch4Sm80ELb0ELb0ELb0ELb1ELb1ELb1ELb1ELb1EEENS1_21CollectiveEpilogueFwdINS6_IJS8_SA_S9_EEENS6_IJNS7_ILi1EEESI_SI_EEESC_SE_Li128ELb1ELb1ELb1ELb0EEENS1_36VarlenDynamicPersistentTileSchedulerILi128ELi80ELi128ELi128ELb1ELb1ELb0ELb0ELb1ELb1EEEEEEEEEvNT_6ParamsE)
        /*0098*/ 	.word	0x00000004


	//----- nvinfo : EIATTR_FRAME_SIZE
	.align		4
.L_36:
        /*009c*/ 	.byte	0x04, 0x11
        /*009e*/ 	.short	(.L_38 - .L_37)
	.align		4
.L_37:
        /*00a0*/ 	.word	index@(_ZN7cutlass13device_kernelIN5flash19enable_sm80_to_sm89INS1_16FlashAttnFwdSm80INS1_25CollectiveMainloopFwdSm80ILi4ELi1ELb0EN4cute5tupleIJNS5_1CILi128EEENS7_ILi80EEENS7_ILi64EEEEEELi64ENS_10bfloat16_tEfNS_4arch4Sm80ELb0ELb0ELb0ELb1ELb1ELb1ELb1ELb1EEENS1_21CollectiveEpilogueFwdINS6_IJS8_SA_S9_EEENS6_IJNS7_ILi1EEESI_SI_EEESC_SE_Li128ELb1ELb1ELb1ELb0EEENS1_36VarlenDynamicPersistentTileSchedulerILi128ELi80ELi128ELi128ELb1ELb1ELb0ELb0ELb1ELb1EEEEEEEEEvNT_6ParamsE)
        /*00a4*/ 	.word	0x00000000


	//----- nvinfo : EIATTR_REGCOUNT
	.align		4
.L_38:
        /*00a8*/ 	.byte	0x04, 0x2f
        /*00aa*/ 	.short	(.L_40 - .L_39)
	.align		4
.L_39:
        /*00ac*/ 	.word	index@(_ZN7cutlass13device_kernelIN5flash19enable_sm80_to_sm89INS1_16FlashAttnFwdSm80INS1_25CollectiveMainloopFwdSm80ILi4ELi1ELb0EN4cute5tupleIJNS5_1CILi128EEENS7_ILi80EEENS7_ILi64EEEEEELi64ENS_10bfloat16_tEfNS_4arch4Sm80ELb0ELb0ELb0ELb1ELb1ELb0ELb1ELb1EEENS1_21CollectiveEpilogueFwdINS6_IJS8_SA_S9_EEENS6_IJNS7_ILi1EEESI_SI_EEESC_SE_Li128ELb1ELb1ELb1ELb0EEENS1_36VarlenDynamicPersistentTileSchedulerILi128ELi80ELi128ELi128ELb1ELb1ELb0ELb0ELb1ELb1EEEEEEEEEvNT_6ParamsE)
        /*00b0*/ 	.word	0x00000004


	//----- nvinfo : EIATTR_FRAME_SIZE
	.align		4
.L_40:
        /*00b4*/ 	.byte	0x04, 0x11
        /*00b6*/ 	.short	(.L_42 - .L_41)
	.align		4
.L_41:
        /*00b8*/ 	.word	index@(_ZN7cutlass13device_kernelIN5flash19enable_sm80_to_sm89INS1_16FlashAttnFwdSm80INS1_25CollectiveMainloopFwdSm80ILi4ELi1ELb0EN4cute5tupleIJNS5_1CILi128EEENS7_ILi80EEENS7_ILi64EEEEEELi64ENS_10bfloat16_tEfNS_4arch4Sm80ELb0ELb0ELb0ELb1ELb1ELb0ELb1ELb1EEENS1_21CollectiveEpilogueFwdINS6_IJS8_SA_S9_EEENS6_IJNS7_ILi1EEESI_SI_EEESC_SE_Li128ELb1ELb1ELb1ELb0EEENS1_36VarlenDynamicPersistentTileSchedulerILi128ELi80ELi128ELi128ELb1ELb1ELb0ELb0ELb1ELb1EEEEEEEEEvNT_6ParamsE)
        /*00bc*/ 	.word	0x00000000


	//----- nvinfo : EIATTR_REGCOUNT
	.align		4
.L_42:
        /*00c0*/ 	.byte	0x04, 0x2f
        /*00c2*/ 	.short	(.L_44 - .L_43)
	.align		4
.L_43:
        /*00c4*/ 	.word	index@(_ZN7cutlass13device_kernelIN5flash19enable_sm80_to_sm89INS1_16FlashAttnFwdSm80INS1_25CollectiveMainloopFwdSm80ILi4ELi1ELb0EN4cute5tupleIJNS5_1CILi128EEENS7_ILi112EEENS7_ILi64EEEEEELi64ENS_10bfloat16_tEfNS_4arch4Sm80ELb0ELb0ELb0ELb0ELb1ELb0ELb1ELb1EEENS1_21CollectiveEpilogueFwdINS6_IJS8_SA_S9_EEENS6_IJNS7_ILi1EEESI_SI_EEESC_SE_Li128ELb0ELb1ELb1ELb0EEENS1_19SingleTileSchedulerILb0ELb1ELb1ELi128EEEEEEEEEvNT_6ParamsE)
        /*00c8*/ 	.word	0x00000004


	//----- nvinfo : EIATTR_FRAME_SIZE
	.align		4
.L_44:
        /*00cc*/ 	.byte	0x04, 0x11
        /*00ce*/ 	.short	(.L_46 - .L_45)
	.align		4
.L_45:
        /*00d0*/ 	.word	index@(_ZN7cutlass13device_kernelIN5flash19enable_sm80_to_sm89INS1_16FlashAttnFwdSm80INS1_25CollectiveMainloopFwdSm80ILi4ELi1ELb0EN4cute5tupleIJNS5_1CILi128EEENS7_ILi112EEENS7_ILi64EEEEEELi64ENS_10bfloat16_tEfNS_4arch4Sm80ELb0ELb0ELb0ELb0ELb1ELb0ELb1ELb1EEENS1_21CollectiveEpilogueFwdINS6_IJS8_SA_S9_EEENS6_IJNS7_ILi1EEESI_SI_EEESC_SE_Li128ELb0ELb1ELb1ELb0EEENS1_19SingleTileSchedulerILb0ELb1ELb1ELi128EEEEEEEEEvNT_6ParamsE)
        /*00d4*/ 	.word	0x00000000


	//----- nvinfo : EIATTR_MIN_STACK_SIZE
	.align		4
.L_46:
        /*00d8*/ 	.byte	0x04, 0x12
        /*00da*/ 	.short	(.L_48 - .L_47)
	.align		4
.L_47:
        /*00dc*/ 	.word	index@(_ZN7cutlass13device_kernelIN5flash19enable_sm80_to_sm89INS1_16FlashAttnFwdSm80INS1_25CollectiveMainloopFwdSm80ILi4ELi1ELb0EN4cute5tupleIJNS5_1CILi128EEENS7_ILi112EEENS7_ILi64EEEEEELi64ENS_10bfloat16_tEfNS_4arch4Sm80ELb0ELb0ELb0ELb0ELb1ELb0ELb1ELb1EEENS1_21CollectiveEpilogueFwdINS6_IJS8_SA_S9_EEENS6_IJNS7_ILi1EEESI_SI_EEESC_SE_Li128ELb0ELb1ELb1ELb0EEENS1_19SingleTileSchedulerILb0ELb1ELb1ELi128EEEEEEEEEvNT_6ParamsE)
        /*00e0*/ 	.word	0x00000000


	//----- nvinfo : EIATTR_MIN_STACK_SIZE
	.align		4
.L_48:
        /*00e4*/ 	.byte	0x04, 0x12
        /*00e6*/ 	.short	(.L_50 - .L_49)
	.align		4
.L_49:
        /*00e8*/ 	.word	index@(_ZN7cutlass13device_kernelIN5flash19enable_sm80_to_sm89INS1_16FlashAttnFwdSm80INS1_25CollectiveMainloopFwdSm80ILi4ELi1ELb0EN4cute5tupleIJNS5_1CILi128EEENS7_ILi80EEENS7_ILi64EEEEEELi64ENS_10bfloat16_tEfNS_4arch4Sm80ELb0ELb0ELb0ELb1ELb1ELb0ELb1ELb1EEENS1_21CollectiveEpilogueFwdINS6_IJS8_SA_S9_EEENS6_IJNS7_ILi1EEESI_SI_EEESC_SE_Li128ELb1ELb1ELb1ELb0EEENS1_36VarlenDynamicPersistentTileSchedulerILi128ELi80ELi128ELi128ELb1ELb1ELb0ELb0ELb1ELb1EEEEEEEEEvNT_6ParamsE)
        /*00ec*/ 	.word	0x00000000


	//----- nvinfo : EIATTR_MIN_STACK_SIZE
	.align		4
.L_50:
        /*00f0*/ 	.byte	0x04, 0x12
        /*00f2*/ 	.short	(.L_52 - .L_51)
	.align		4
.L_51:
        /*00f4*/ 	.word	index@(_ZN7cutlass13device_kernelIN5flash19enable_sm80_to_sm89INS1_16FlashAttnFwdSm80INS1_25CollectiveMainloopFwdSm80ILi4ELi1ELb0EN4cute5tupleIJNS5_1CILi128EEENS7_ILi80EEENS7_ILi64EEEEEELi64ENS_10bfloat16_tEfNS_4arch4Sm80ELb0ELb0ELb0ELb1ELb1ELb1ELb1ELb1EEENS1_21CollectiveEpilogueFwdINS6_IJS8_SA_S9_EEENS6_IJNS7_ILi1EEESI_SI_EEESC_SE_Li128ELb1ELb1ELb1ELb0EEENS1_36VarlenDynamicPersistentTileSchedulerILi128ELi80ELi128ELi128ELb1ELb1ELb0ELb0ELb1ELb1EEEEEEEEEvNT_6ParamsE)
        /*00f8*/ 	.word	0x00000000


	//----- nvinfo : EIATTR_MIN_STACK_SIZE
	.align		4
.L_52:
        /*00fc*/ 	.byte	0x04, 0x12
        /*00fe*/ 	.short	(.L_54 - .L_53)
	.align		4
.L_53:
        /*0100*/ 	.word	index@(_ZN7cutlass13device_kernelIN5flash19enable_sm80_to_sm89INS1_16FlashAttnFwdSm80INS1_25CollectiveMainloopFwdSm80ILi4ELi1ELb0EN4cute5tupleIJNS5_1CILi128EEENS7_ILi96EEENS7_ILi64EEEEEELi64ENS_10bfloat16_tEfNS_4arch4Sm80ELb0ELb1ELb0ELb0ELb1ELb0ELb1ELb1EEENS1_21CollectiveEpilogueFwdINS6_IJS8_SA_S9_EEENS6_IJNS7_ILi1EEESI_SI_EEESC_SE_Li128ELb0ELb1ELb1ELb0EEENS1_19SingleTileSchedulerILb0ELb1ELb1ELi128EEEEEEEEEvNT_6ParamsE)
        /*0104*/ 	.word	0x00000000


	//----- nvinfo : EIATTR_MIN_STACK_SIZE
	.align		4
.L_54:
        /*0108*/ 	.byte	0x04, 0x12
        /*010a*/ 	.short	(.L_56 - .L_55)
	.align		4
.L_55:
        /*010c*/ 	.word	index@(_ZN7cutlass13device_kernelIN5flash19enable_sm80_to_sm89INS1_16FlashAttnFwdSm80INS1_25CollectiveMainloopFwdSm80ILi4ELi1ELb0EN4cute5tupleIJNS5_1CILi128EEENS7_ILi80EEENS7_ILi64EEEEEELi64ENS_10bfloat16_tEfNS_4arch4Sm80ELb0ELb1ELb0ELb1ELb1ELb0ELb1ELb1EEENS1_21CollectiveEpilogueFwdINS6_IJS8_SA_S9_EEENS6_IJNS7_ILi1EEESI_SI_EEESC_SE_Li128ELb1ELb1ELb1ELb0EEENS1_36VarlenDynamicPersistentTileSchedulerILi128ELi80ELi128ELi128ELb1ELb1ELb0ELb1ELb0ELb1EEEEEEEEEvNT_6ParamsE)
        /*0110*/ 	.word	0x00000000


	//----- nvinfo : EIATTR_MIN_STACK_SIZE
	.align		4
.L_56:
        /*0114*/ 	.byte	0x04, 0x12
        /*0116*/ 	.short	(.L_58 - .L_57)
	.align		4
.L_57:
        /*0118*/ 	.word	index@(_ZN7cutlass13device_kernelIN5flash19enable_sm80_to_sm89INS1_16FlashAttnFwdSm80INS1_25CollectiveMainloopFwdSm80ILi4ELi1ELb0EN4cute5tupleIJNS5_1CILi128EEENS7_ILi80EEENS7_ILi64EEEEEELi64ENS_10bfloat16_tEfNS_4arch4Sm80ELb0ELb1ELb0ELb1ELb1ELb1ELb1ELb1EEENS1_21CollectiveEpilogueFwdINS6_IJS8_SA_S9_EEENS6_IJNS7_ILi1EEESI_SI_EEESC_SE_Li128ELb1ELb1ELb1ELb0EEENS1_36VarlenDynamicPersistentTileSchedulerILi128ELi80ELi128ELi128ELb1ELb1ELb0ELb1ELb0ELb1EEEEEEEEEvNT_6ParamsE)
        /*011c*/ 	.word	0x00000000


	//----- nvinfo : EIATTR_MIN_STACK_SIZE
	.align		4
.L_58:
        /*0120*/ 	.byte	0x04, 0x12
        /*0122*/ 	.short	(.L_60 - .L_59)
	.align		4
.L_59:
        /*0124*/ 	.word	index@(_ZN7cutlass13device_kernelIN5flash19enable_sm80_to_sm89INS1_16FlashAttnFwdSm80INS1_25CollectiveMainloopFwdSm80ILi4ELi1ELb0EN4cute5tupleIJNS5_1CILi128EEENS7_ILi112EEENS7_ILi64EEEEEELi64ENS_10bfloat16_tEfNS_4arch4Sm80ELb1ELb0ELb0ELb0ELb1ELb0ELb1ELb1EEENS1_21CollectiveEpilogueFwdINS6_IJS8_SA_S9_EEENS6_IJNS7_ILi1EEESI_SI_EEESC_SE_Li128ELb0ELb1ELb1ELb0EEENS1_30DynamicPersistentTileSchedulerILi128ELi128ELb1ELb1ELb0EEEEEEEEEvNT_6ParamsE)
        /*0128*/ 	.word	0x00000000


	//----- nvinfo : EIATTR_MIN_STACK_SIZE
	.align		4
.L_60:
        /*012c*/ 	.byte	0x04, 0x12
        /*012e*/ 	.short	(.L_62 - .L_61)
	.align		4
.L_61:
        /*0130*/ 	.word	index@(_ZN7cutlass13device_kernelIN5flash19enable_sm80_to_sm89INS1_16FlashAttnFwdSm80INS1_25CollectiveMainloopFwdSm80ILi4ELi1ELb0EN4cute5tupleIJNS5_1CILi128EEENS7_ILi80EEENS7_ILi64EEEEEELi64ENS_10bfloat16_tEfNS_4arch4Sm80ELb1ELb0ELb0ELb1ELb1ELb0ELb1ELb1EEENS1_21CollectiveEpilogueFwdINS6_IJS8_SA_S9_EEENS6_IJNS7_ILi1EEESI_SI_EEESC_SE_Li128ELb1ELb1ELb1ELb0EEENS1_36VarlenDynamicPersistentTileSchedulerILi128ELi80ELi128ELi128ELb1ELb1ELb0ELb1ELb1ELb1EEEEEEEEEvNT_6ParamsE)
        /*0134*/ 	.word	0x00000000


	//----- nvinfo : EIATTR_MIN_STACK_SIZE
	.align		4
.L_62:
        /*0138*/ 	.byte	0x04, 0x12
        /*013a*/ 	.short	(.L_64 - .L_63)
	.align		4
.L_63:
        /*013c*/ 	.word	index@(_ZN7cutlass13device_kernelIN5flash19enable_sm80_to_sm89INS1_16FlashAttnFwdSm80INS1_25CollectiveMainloopFwdSm80ILi4ELi1ELb0EN4cute5tupleIJNS5_1CILi128EEENS7_ILi80EEENS7_ILi64EEEEEELi64ENS_10bfloat16_tEfNS_4arch4Sm80ELb1ELb0ELb0ELb1ELb1ELb1ELb1ELb1EEENS1_21CollectiveEpilogueFwdINS6_IJS8_SA_S9_EEENS6_IJNS7_ILi1EEESI_SI_EEESC_SE_Li128ELb1ELb1ELb1ELb0EEENS1_36VarlenDynamicPersistentTileSchedulerILi128ELi80ELi128ELi128ELb1ELb1ELb0ELb1ELb1ELb1EEEEEEEEEvNT_6ParamsE)
        /*0140*/ 	.word	0x00000000
.L_64:


//--------------------- .nv.compat                --------------------------
	.section	.nv.compat,"",@"SHT_CUDA_COMPAT_INFO"
	.align	4
        /*0000*/ 	.byte	0x02, 0x09, 0x01, 0x00, 0x02, 0x02, 0x01, 0x00, 0x02, 0x05, 0x05, 0x00, 0x03, 0x07, 0x01, 0x01
        /*0010*/ 	.byte	0x02, 0x03, 0x00, 0x00, 0x02, 0x06, 0x01, 0x00, 0x04, 0x0b, 0x08, 0x00, 0x00, 0x00, 0x00, 0x00
        /*0020*/ 	.byte	0x00, 0x00, 0x00, 0x00


//--------------------- .nv.info._ZN7cutlass13device_kernelIN5flash19enable_sm80_to_sm89INS1_16FlashAttnFwdSm80INS1_25CollectiveMainloopFwdSm80ILi4ELi1ELb0EN4cute5tupleIJNS5_1CILi128EEENS7_ILi112EEENS7_ILi64EEEEEELi64ENS_10bfloat16_tEfNS_4arch4Sm80ELb0ELb0ELb0ELb0ELb1ELb0ELb1ELb1EEENS1_21CollectiveEpilogueFwdINS6_IJS8_SA_S9_EEENS6_IJNS7_ILi1EEESI_SI_EEESC_SE_Li128ELb0ELb1ELb1ELb0EEENS1_19SingleTileSchedulerILb0ELb1ELb1ELi128EEEEEEEEEvNT_6ParamsE --------------------------
	.section	.nv.info._ZN7cutlass13device_kernelIN5flash19enable_sm80_to_sm89INS1_16FlashAttnFwdSm80INS1_25CollectiveMainloopFwdSm80ILi4ELi1ELb0EN4cute5tupleIJNS5_1CILi128EEENS7_ILi112EEENS7_ILi64EEEEEELi64ENS_10bfloat16_tEfNS_4arch4Sm80ELb0ELb0ELb0ELb0ELb1ELb0ELb1ELb1EEENS1_21CollectiveEpilogueFwdINS6_IJS8_SA_S9_EEENS6_IJNS7_ILi1EEESI_SI_EEESC_SE_Li128ELb0ELb1ELb1ELb0EEENS1_19SingleTileSchedulerILb0ELb1ELb1ELi128EEEEEEEEEvNT_6ParamsE,"",@"SHT_CUDA_INFO"
	.sectionflags	@""
	.align	4


	//----- nvinfo : EIATTR_CUDA_API_VERSION
	.align		4
        /*0000*/ 	.byte	0x04, 0x37
        /*0002*/ 	.short	(.L_66 - .L_65)
.L_65:
        /*0004*/ 	.word	0x00000082


	//----- nvinfo : EIATTR_KPARAM_INFO
	.align		4
.L_66:
        /*0008*/ 	.byte	0x04, 0x17
        /*000a*/ 	.short	(.L_68 - .L_67)
.L_67:
        /*000c*/ 	.word	0x00000000
        /*0010*/ 	.short	0x0000
        /*0012*/ 	.short	0x0000
        /*0014*/ 	.byte	0x00, 0xf0, 0x61, 0x10


	//----- nvinfo : EIATTR_SPARSE_MMA_MASK
	.align		4
.L_68:
        /*0018*/ 	.byte	0x03, 0x50
        /*001a*/ 	.short	0x0000


	//----- nvinfo : EIATTR_MAXREG_COUNT
	.align		4
        /*001c*/ 	.byte	0x03, 0x1b
        /*001e*/ 	.short	0x00ff


	//----- nvinfo : EIATTR_MERCURY_ISA_VERSION
	.align		4
        /*0020*/ 	.byte	0x03, 0x5f
        /*0022*/ 	.short	0x0101


	//----- nvinfo : EIATTR_EXIT_INSTR_OFFSETS
	.align		4
        /*0024*/ 	.byte	0x04, 0x1c
        /*0026*/ 	.short	(.L_70 - .L_69)


	//   ....[0]....
.L_69:
        /*0028*/ 	.word	0x00000010


	//----- nvinfo : EIATTR_MAX_THREADS
	.align		4
.L_70:
        /*002c*/ 	.byte	0x04, 0x05
        /*002e*/ 	.short	(.L_72 - .L_71)
.L_71:
        /*0030*/ 	.word	0x00000080
        /*0034*/ 	.word	0x00000001
        /*0038*/ 	.word	0x00000001


	//----- nvinfo : EIATTR_CBANK_PARAM_SIZE
	.align		4
.L_72:
        /*003c*/ 	.byte	0x03, 0x19
        /*003e*/ 	.short	0x0418


	//----- nvinfo : EIATTR_PARAM_CBANK
	.align		4
        /*0040*/ 	.byte	0x04, 0x0a
        /*0042*/ 	.short	(.L_74 - .L_73)
	.align		4
.L_73:
        /*0044*/ 	.word	index@(.nv.constant0._ZN7cutlass13device_kernelIN5flash19enable_sm80_to_sm89INS1_16FlashAttnFwdSm80INS1_25CollectiveMainloopFwdSm80ILi4ELi1ELb0EN4cute5tupleIJNS5_1CILi128EEENS7_ILi112EEENS7_ILi64EEEEEELi64ENS_10bfloat16_tEfNS_4arch4Sm80ELb0ELb0ELb0ELb0ELb1ELb0ELb1ELb1EEENS1_21CollectiveEpilogueFwdINS6_IJS8_SA_S9_EEENS6_IJNS7_ILi1EEESI_SI_EEESC_SE_Li128ELb0ELb1ELb1ELb0EEENS1_19SingleTileSchedulerILb0ELb1ELb1ELi128EEEEEEEEEvNT_6ParamsE)
        /*0048*/ 	.short	0x0210
        /*004a*/ 	.short	0x0418


	//----- nvinfo : EIATTR_SW_WAR
	.align		4
.L_74:
        /*004c*/ 	.byte	0x04, 0x36
        /*004e*/ 	.short	(.L_76 - .L_75)
.L_75:
        /*0050*/ 	.word	0x00000008
.L_76:


//--------------------- .nv.info._ZN7cutlass13device_kernelIN5flash19enable_sm80_to_sm89INS1_16FlashAttnFwdSm80INS1_25CollectiveMainloopFwdSm80ILi4ELi1ELb0EN4cute5tupleIJNS5_1CILi128EEENS7_ILi80EEENS7_ILi64EEEEEELi64ENS_10bfloat16_tEfNS_4arch4Sm80ELb0ELb0ELb0ELb1ELb1ELb0ELb1ELb1EEENS1_21CollectiveEpilogueFwdINS6_IJS8_SA_S9_EEENS6_IJNS7_ILi1EEESI_SI_EEESC_SE_Li128ELb1ELb1ELb1ELb0EEENS1_36VarlenDynamicPersistentTileSchedulerILi128ELi80ELi128ELi128ELb1ELb1ELb0ELb0ELb1ELb1EEEEEEEEEvNT_6ParamsE --------------------------
	.section	.nv.info._ZN7cutlass13device_kernelIN5flash19enable_sm80_to_sm89INS1_16FlashAttnFwdSm80INS1_25CollectiveMainloopFwdSm80ILi4ELi1ELb0EN4cute5tupleIJNS5_1CILi128EEENS7_ILi80EEENS7_ILi64EEEEEELi64ENS_10bfloat16_tEfNS_4arch4Sm80ELb0ELb0ELb0ELb1ELb1ELb0ELb1ELb1EEENS1_21CollectiveEpilogueFwdINS6_IJS8_SA_S9_EEENS6_IJNS7_ILi1EEESI_SI_EEESC_SE_Li128ELb1ELb1ELb1ELb0EEENS1_36VarlenDynamicPersistentTileSchedulerILi128ELi80ELi128ELi128ELb1ELb1ELb0ELb0ELb1ELb1EEEEEEEEEvNT_6ParamsE,"",@"SHT_CUDA_INFO"
	.sectionflags	@""
	.align	4


	//----- nvinfo : EIATTR_CUDA_API_VERSION
	.align		4
        /*0000*/ 	.byte	0x04, 0x37
        /*0002*/ 	.short	(.L_78 - .L_77)
.L_77:
        /*0004*/ 	.word	0x00000082


	//----- nvinfo : EIATTR_KPARAM_INFO
	.align		4
.L_78:
        /*0008*/ 	.byte	0x04, 0x17
        /*000a*/ 	.short	(.L_80 - .L_79)
.L_79:
        /*000c*/ 	.word	0x00000000
        /*0010*/ 	.short	0x0000
        /*0012*/ 	.short	0x0000
        /*0014*/ 	.byte	0x00, 0xf0, 0xe1, 0x10


	//----- nvinfo : EIATTR_SPARSE_MMA_MASK
	.align		4
.L_80:
        /*0018*/ 	.byte	0x03, 0x50
        /*001a*/ 	.short	0x0000


	//----- nvinfo : EIATTR_MAXREG_COUNT
	.align		4
        /*001c*/ 	.byte	0x03, 0x1b
        /*001e*/ 	.short	0x00ff


	//----- nvinfo : EIATTR_MERCURY_ISA_VERSION
	.align		4
        /*0020*/ 	.byte	0x03, 0x5f
        /*0022*/ 	.short	0x0101


	//----- nvinfo : EIATTR_EXIT_INSTR_OFFSETS
	.align		4
        /*0024*/ 	.byte	0x04, 0x1c
        /*0026*/ 	.short	(.L_82 - .L_81)


	//   ....[0]....
.L_81:
        /*0028*/ 	.word	0x00000010


	//----- nvinfo : EIATTR_MAX_THREADS
	.align		4
.L_82:
        /*002c*/ 	.byte	0x04, 0x05
        /*002e*/ 	.short	(.L_84 - .L_83)
.L_83:
        /*0030*/ 	.word	0x00000080
        /*0034*/ 	.word	0x00000001
        /*0038*/ 	.word	0x00000001


	//----- nvinfo : EIATTR_CBANK_PARAM_SIZE
	.align		4
.L_84:
        /*003c*/ 	.byte	0x03, 0x19
        /*003e*/ 	.short	0x0438


	//----- nvinfo : EIATTR_PARAM_CBANK
	.align		4
        /*0040*/ 	.byte	0x04, 0x0a
        /*0042*/ 	.short	(.L_86 - .L_85)
	.align		4
.L_85:
        /*0044*/ 	.word	index@(.nv.constant0._ZN7cutlass13device_kernelIN5flash19enable_sm80_to_sm89INS1_16FlashAttnFwdSm80INS1_25CollectiveMainloopFwdSm80ILi4ELi1ELb0EN4cute5tupleIJNS5_1CILi128EEENS7_ILi80EEENS7_ILi64EEEEEELi64ENS_10bfloat16_tEfNS_4arch4Sm80ELb0ELb0ELb0ELb1ELb1ELb0ELb1ELb1EEENS1_21CollectiveEpilogueFwdINS6_IJS8_SA_S9_EEENS6_IJNS7_ILi1EEESI_SI_EEESC_SE_Li128ELb1ELb1ELb1ELb0EEENS1_36VarlenDynamicPersistentTileSchedulerILi128ELi80ELi128ELi128ELb1ELb1ELb0ELb0ELb1ELb1EEEEEEEEEvNT_6ParamsE)
        /*0048*/ 	.short	0x0210
        /*004a*/ 	.short	0x0438


	//----- nvinfo : EIATTR_SW_WAR
	.align		4
.L_86:
        /*004c*/ 	.byte	0x04, 0x36
        /*004e*/ 	.short	(.L_88 - .L_87)
.L_87:
        /*0050*/ 	.word	0x00000008
.L_88:


//--------------------- .nv.info._ZN7cutlass13device_kernelIN5flash19enable_sm80_to_sm89INS1_16FlashAttnFwdSm80INS1_25CollectiveMainloopFwdSm80ILi4ELi1ELb0EN4cute5tupleIJNS5_1CILi128EEENS7_ILi80EEENS7_ILi64EEEEEELi64ENS_10bfloat16_tEfNS_4arch4Sm80ELb0ELb0ELb0ELb1ELb1ELb1ELb1ELb1EEENS1_21CollectiveEpilogueFwdINS6_IJS8_SA_S9_EEENS6_IJNS7_ILi1EEESI_SI_EEESC_SE_Li128ELb1ELb1ELb1ELb0EEENS1_36VarlenDynamicPersistentTileSchedulerILi128ELi80ELi128ELi128ELb1ELb1ELb0ELb0ELb1ELb1EEEEEEEEEvNT_6ParamsE --------------------------
	.section	.nv.info._ZN7cutlass13device_kernelIN5flash19enable_sm80_to_sm89INS1_16FlashAttnFwdSm80INS1_25CollectiveMainloopFwdSm80ILi4ELi1ELb0EN4cute5tupleIJNS5_1CILi128EEENS7_ILi80EEENS7_ILi64EEEEEELi64ENS_10bfloat16_tEfNS_4arch4Sm80ELb0ELb0ELb0ELb1ELb1ELb1ELb1ELb1EEENS1_21CollectiveEpilogueFwdINS6_IJS8_SA_S9_EEENS6_IJNS7_ILi1EEESI_SI_EEESC_SE_Li128ELb1ELb1ELb1ELb0EEENS1_36VarlenDynamicPersistentTileSchedulerILi128ELi80ELi128ELi128ELb1ELb1ELb0ELb0ELb1ELb1EEEEEEEEEvNT_6ParamsE,"",@"SHT_CUDA_INFO"
	.sectionflags	@""
	.align	4


	//----- nvinfo : EIATTR_CUDA_API_VERSION
	.align		4
        /*0000*/ 	.byte	0x04, 0x37
        /*0002*/ 	.short	(.L_90 - .L_89)
.L_89:
        /*0004*/ 	.word	0x00000082


	//----- nvinfo : EIATTR_KPARAM_INFO
	.align		4
.L_90:
        /*0008*/ 	.byte	0x04, 0x17
        /*000a*/ 	.short	(.L_92 - .L_91)
.L_91:
        /*000c*/ 	.word	0x00000000
        /*0010*/ 	.short	0x0000
        /*0012*/ 	.short	0x0000
        /*0014*/ 	.byte	0x00, 0xf0, 0xe1, 0x10


	//----- nvinfo : EIATTR_SPARSE_MMA_MASK
	.align		4
.L_92:
        /*0018*/ 	.byte	0x03, 0x50
        /*001a*/ 	.short	0x0000


	//----- nvinfo : EIATTR_MAXREG_COUNT
	.align		4
        /*001c*/ 	.byte	0x03, 0x1b
        /*001e*/ 	.short	0x00ff


	//----- nvinfo : EIATTR_MERCURY_ISA_VERSION
	.align		4
        /*0020*/ 	.byte	0x03, 0x5f
        /*0022*/ 	.short	0x0101


	//----- nvinfo : EIATTR_EXIT_INSTR_OFFSETS
	.align		4
        /*0024*/ 	.byte	0x04, 0x1c
        /*0026*/ 	.short	(.L_94 - .L_93)


	//   ....[0]....
.L_93:
        /*0028*/ 	.word	0x00000010


	//----- nvinfo : EIATTR_MAX_THREADS
	.align		4
.L_94:
        /*002c*/ 	.byte	0x04, 0x05
        /*002e*/ 	.short	(.L_96 - .L_95)
.L_95:
        /*0030*/ 	.word	0x00000080
        /*0034*/ 	.word	0x00000001
        /*0038*/ 	.word	0x00000001


	//----- nvinfo : EIATTR_CBANK_PARAM_SIZE
	.align		4
.L_96:
        /*003c*/ 	.byte	0x03, 0x19
        /*003e*/ 	.short	0x0438


	//----- nvinfo : EIATTR_PARAM_CBANK
	.align		4
        /*0040*/ 	.byte	0x04, 0x0a
        /*0042*/ 	.short	(.L_98 - .L_97)
	.align		4
.L_97:
        /*0044*/ 	.word	index@(.nv.constant0._ZN7cutlass13device_kernelIN5flash19enable_sm80_to_sm89INS1_16FlashAttnFwdSm80INS1_25CollectiveMainloopFwdSm80ILi4ELi1ELb0EN4cute5tupleIJNS5_1CILi128EEENS7_ILi80EEENS7_ILi64EEEEEELi64ENS_10bfloat16_tEfNS_4arch4Sm80ELb0ELb0ELb0ELb1ELb1ELb1ELb1ELb1EEENS1_21CollectiveEpilogueFwdINS6_IJS8_SA_S9_EEENS6_IJNS7_ILi1EEESI_SI_EEESC_SE_Li128ELb1ELb1ELb1ELb0EEENS1_36VarlenDynamicPersistentTileSchedulerILi128ELi80ELi128ELi128ELb1ELb1ELb0ELb0ELb1ELb1EEEEEEEEEvNT_6ParamsE)
        /*0048*/ 	.short	0x0210
        /*004a*/ 	.short	0x0438


	//----- nvinfo : EIATTR_SW_WAR
	.align		4
.L_98:
        /*004c*/ 	.byte	0x04, 0x36
        /*004e*/ 	.short	(.L_100 - .L_99)
.L_99:
        /*0050*/ 	.word	0x00000008
.L_100:


//--------------------- .nv.info._ZN7cutlass13device_kernelIN5flash19enable_sm80_to_sm89INS1_16FlashAttnFwdSm80INS1_25CollectiveMainloopFwdSm80ILi4ELi1ELb0EN4cute5tupleIJNS5_1CILi128EEENS7_ILi96EEENS7_ILi64EEEEEELi64ENS_10bfloat16_tEfNS_4arch4Sm80ELb0ELb1ELb0ELb0ELb1ELb0ELb1ELb1EEENS1_21CollectiveEpilogueFwdINS6_IJS8_SA_S9_EEENS6_IJNS7_ILi1EEESI_SI_EEESC_SE_Li128ELb0ELb1ELb1ELb0EEENS1_19SingleTileSchedulerILb0ELb1ELb1ELi128EEEEEEEEEvNT_6ParamsE --------------------------
	.section	.nv.info._ZN7cutlass13device_kernelIN5flash19enable_sm80_to_sm89INS1_16FlashAttnFwdSm80INS1_25CollectiveMainloopFwdSm80ILi4ELi1ELb0EN4cute5tupleIJNS5_1CILi128EEENS7_ILi96EEENS7_ILi64EEEEEELi64ENS_10bfloat16_tEfNS_4arch4Sm80ELb0ELb1ELb0ELb0ELb1ELb0ELb1ELb1EEENS1_21CollectiveEpilogueFwdINS6_IJS8_SA_S9_EEENS6_IJNS7_ILi1EEESI_SI_EEESC_SE_Li128ELb0ELb1ELb1ELb0EEENS1_19SingleTileSchedulerILb0ELb1ELb1ELi128EEEEEEEEEvNT_6ParamsE,"",@"SHT_CUDA_INFO"
	.sectionflags	@""
	.align	4


	//----- nvinfo : EIATTR_CUDA_API_VERSION
	.align		4
        /*0000*/ 	.byte	0x04, 0x37
        /*0002*/ 	.short	(.L_102 - .L_101)
.L_101:
        /*0004*/ 	.word	0x00000082


	//----- nvinfo : EIATTR_KPARAM_INFO
	.align		4
.L_102:
        /*0008*/ 	.byte	0x04, 0x17
        /*000a*/ 	.short	(.L_104 - .L_103)
.L_103:
        /*000c*/ 	.word	0x00000000
        /*0010*/ 	.short	0x0000
        /*0012*/ 	.short	0x0000
        /*0014*/ 	.byte	0x00, 0xf0, 0x61, 0x10


	//----- nvinfo : EIATTR_SPARSE_MMA_MASK
	.align		4
.L_104:
        /*0018*/ 	.byte	0x03, 0x50
        /*001a*/ 	.short	0x0000


	//----- nvinfo : EIATTR_MAXREG_COUNT
	.align		4
        /*001c*/ 	.byte	0x03, 0x1b
        /*001e*/ 	.short	0x00ff


	//----- nvinfo : EIATTR_MERCURY_ISA_VERSION
	.align		4
        /*0020*/ 	.byte	0x03, 0x5f
        /*0022*/ 	.short	0x0101


	//----- nvinfo : EIATTR_EXIT_INSTR_OFFSETS
	.align		4
        /*0024*/ 	.byte	0x04, 0x1c
        /*0026*/ 	.short	(.L_106 - .L_105)


	//   ....[0]....
.L_105:
        /*0028*/ 	.word	0x00000010


	//----- nvinfo : EIATTR_MAX_THREADS
	.align		4
.L_106:
        /*002c*/ 	.byte	0x04, 0x05
        /*002e*/ 	.short	(.L_108 - .L_107)
.L_107:
        /*0030*/ 	.word	0x00000080
        /*0034*/ 	.word	0x00000001
        /*0038*/ 	.word	0x00000001


	//----- nvinfo : EIATTR_CBANK_PARAM_SIZE
	.align		4
.L_108:
        /*003c*/ 	.byte	0x03, 0x19
        /*003e*/ 	.short	0x0418


	//----- nvinfo : EIATTR_PARAM_CBANK
	.align		4
        /*0040*/ 	.byte	0x04, 0x0a
        /*0042*/ 	.short	(.L_110 - .L_109)
	.align		4
.L_109:
        /*0044*/ 	.word	index@(.nv.constant0._ZN7cutlass13device_kernelIN5flash19enable_sm80_to_sm89INS1_16FlashAttnFwdSm80INS1_25CollectiveMainloopFwdSm80ILi4ELi1ELb0EN4cute5tupleIJNS5_1CILi128EEENS7_ILi96EEENS7_ILi64EEEEEELi64ENS_10bfloat16_tEfNS_4arch4Sm80ELb0ELb1ELb0ELb0ELb1ELb0ELb1ELb1EEENS1_21CollectiveEpilogueFwdINS6_IJS8_SA_S9_EEENS6_IJNS7_ILi1EEESI_SI_EEESC_SE_Li128ELb0ELb1ELb1ELb0EEENS1_19SingleTileSchedulerILb0ELb1ELb1ELi128EEEEEEEEEvNT_6ParamsE)
        /*0048*/ 	.short	0x0210
        /*004a*/ 	.short	0x0418


	//----- nvinfo : EIATTR_SW_WAR
	.align		4
.L_110:
        /*004c*/ 	.byte	0x04, 0x36
        /*004e*/ 	.short	(.L_112 - .L_111)
.L_111:
        /*0050*/ 	.word	0x00000008
.L_112:


//--------------------- .nv.info._ZN7cutlass13device_kernelIN5flash19enable_sm80_to_sm89INS1_16FlashAttnFwdSm80INS1_25CollectiveMainloopFwdSm80ILi4ELi1ELb0EN4cute5tupleIJNS5_1CILi128EEENS7_ILi80EEENS7_ILi64EEEEEELi64ENS_10bfloat16_tEfNS_4arch4Sm80ELb0ELb1ELb0ELb1ELb1ELb0ELb1ELb1EEENS1_21CollectiveEpilogueFwdINS6_IJS8_SA_S9_EEENS6_IJNS7_ILi1EEESI_SI_EEESC_SE_Li128ELb1ELb1ELb1ELb0EEENS1_36VarlenDynamicPersistentTileSchedulerILi128ELi80ELi128ELi128ELb1ELb1ELb0ELb1ELb0ELb1EEEEEEEEEvNT_6ParamsE --------------------------
	.section	.nv.info._ZN7cutlass13device_kernelIN5flash19enable_sm80_to_sm89INS1_16FlashAttnFwdSm80INS1_25CollectiveMainloopFwdSm80ILi4ELi1ELb0EN4cute5tupleIJNS5_1CILi128EEENS7_ILi80EEENS7_ILi64EEEEEELi64ENS_10bfloat16_tEfNS_4arch4Sm80ELb0ELb1ELb0ELb1ELb1ELb0ELb1ELb1EEENS1_21CollectiveEpilogueFwdINS6_IJS8_SA_S9_EEENS6_IJNS7_ILi1EEESI_SI_EEESC_SE_Li128ELb1ELb1ELb1ELb0EEENS1_36VarlenDynamicPersistentTileSchedulerILi128ELi80ELi128ELi128ELb1ELb1ELb0ELb1ELb0ELb1EEEEEEEEEvNT_6ParamsE,"",@"SHT_CUDA_INFO"
	.sectionflags	@""
	.align	4


	//----- nvinfo : EIATTR_CUDA_API_VERSION
	.align		4
        /*0000*/ 	.byte	0x04, 0x37
        /*0002*/ 	.short	(.L_114 - .L_113)
.L_113:
        /*0004*/ 	.word	0x00000082


	//----- nvinfo : EIATTR_KPARAM_INFO
	.align		4
.L_114:
        /*0008*/ 	.byte	0x04, 0x17
        /*000a*/ 	.short	(.L_116 - .L_115)
.L_115:
        /*000c*/ 	.word	0x00000000
        /*0010*/ 	.short	0x0000
        /*0012*/ 	.short	0x0000
        /*0014*/ 	.byte	0x00, 0xf0, 0xe1, 0x10


	//----- nvinfo : EIATTR_SPARSE_MMA_MASK
	.align		4
.L_116:
        /*0018*/ 	.byte	0x03, 0x50
        /*001a*/ 	.short	0x0000


	//----- nvinfo : EIATTR_MAXREG_COUNT
	.align		4
        /*001c*/ 	.byte	0x03, 0x1b
        /*001e*/ 	.short	0x00ff


	//----- nvinfo : EIATTR_MERCURY_ISA_VERSION
	.align		4
        /*0020*/ 	.byte	0x03, 0x5f
        /*0022*/ 	.short	0x0101


	//----- nvinfo : EIATTR_EXIT_INSTR_OFFSETS
	.align		4
        /*0024*/ 	.byte	0x04, 0x1c
        /*0026*/ 	.short	(.L_118 - .L_117)


	//   ....[0]....
.L_117:
        /*0028*/ 	.word	0x00000010


	//----- nvinfo : EIATTR_MAX_THREADS
	.align		4
.L_118:
        /*002c*/ 	.byte	0x04, 0x05
        /*002e*/ 	.short	(.L_120 - .L_119)
.L_119:
        /*0030*/ 	.word	0x00000080
        /*0034*/ 	.word	0x00000001
        /*0038*/ 	.word	0x00000001


	//----- nvinfo : EIATTR_CBANK_PARAM_SIZE
	.align		4
.L_120:
        /*003c*/ 	.byte	0x03, 0x19
        /*003e*/ 	.short	0x0438


	//----- nvinfo : EIATTR_PARAM_CBANK
	.align		4
        /*0040*/ 	.byte	0x04, 0x0a
        /*0042*/ 	.short	(.L_122 - .L_121)
	.align		4
.L_121:
        /*0044*/ 	.word	index@(.nv.constant0._ZN7cutlass13device_kernelIN5flash19enable_sm80_to_sm89INS1_16FlashAttnFwdSm80INS1_25CollectiveMainloopFwdSm80ILi4ELi1ELb0EN4cute5tupleIJNS5_1CILi128EEENS7_ILi80EEENS7_ILi64EEEEEELi64ENS_10bfloat16_tEfNS_4arch4Sm80ELb0ELb1ELb0ELb1ELb1ELb0ELb1ELb1EEENS1_21CollectiveEpilogueFwdINS6_IJS8_SA_S9_EEENS6_IJNS7_ILi1EEESI_SI_EEESC_SE_Li128ELb1ELb1ELb1ELb0EEENS1_36VarlenDynamicPersistentTileSchedulerILi128ELi80ELi128ELi128ELb1ELb1ELb0ELb1ELb0ELb1EEEEEEEEEvNT_6ParamsE)
        /*0048*/ 	.short	0x0210
        /*004a*/ 	.short	0x0438


	//----- nvinfo : EIATTR_SW_WAR
	.align		4
.L_122:
        /*004c*/ 	.byte	0x04, 0x36
        /*004e*/ 	.short	(.L_124 - .L_123)
.L_123:
        /*0050*/ 	.word	0x00000008
.L_124:


//--------------------- .nv.info._ZN7cutlass13device_kernelIN5flash19enable_sm80_to_sm89INS1_16FlashAttnFwdSm80INS1_25CollectiveMainloopFwdSm80ILi4ELi1ELb0EN4cute5tupleIJNS5_1CILi128EEENS7_ILi80EEENS7_ILi64EEEEEELi64ENS_10bfloat16_tEfNS_4arch4Sm80ELb0ELb1ELb0ELb1ELb1ELb1ELb1ELb1EEENS1_21CollectiveEpilogueFwdINS6_IJS8_SA_S9_EEENS6_IJNS7_ILi1EEESI_SI_EEESC_SE_Li128ELb1ELb1ELb1ELb0EEENS1_36VarlenDynamicPersistentTileSchedulerILi128ELi80ELi128ELi128ELb1ELb1ELb0ELb1ELb0ELb1EEEEEEEEEvNT_6ParamsE --------------------------
	.section	.nv.info._ZN7cutlass13device_kernelIN5flash19enable_sm80_to_sm89INS1_16FlashAttnFwdSm80INS1_25CollectiveMainloopFwdSm80ILi4ELi1ELb0EN4cute5tupleIJNS5_1CILi128EEENS7_ILi80EEENS7_ILi64EEEEEELi64ENS_10bfloat16_tEfNS_4arch4Sm80ELb0ELb1ELb0ELb1ELb1ELb1ELb1ELb1EEENS1_21CollectiveEpilogueFwdINS6_IJS8_SA_S9_EEENS6_IJNS7_ILi1EEESI_SI_EEESC_SE_Li128ELb1ELb1ELb1ELb0EEENS1_36VarlenDynamicPersistentTileSchedulerILi128ELi80ELi128ELi128ELb1ELb1ELb0ELb1ELb0ELb1EEEEEEEEEvNT_6ParamsE,"",@"SHT_CUDA_INFO"
	.sectionflags	@""
	.align	4


	//----- nvinfo : EIATTR_CUDA_API_VERSION
	.align		4
        /*0000*/ 	.byte	0x04, 0x37
        /*0002*/ 	.short	(.L_126 - .L_125)
.L_125:
        /*0004*/ 	.word	0x00000082


	//----- nvinfo : EIATTR_KPARAM_INFO
	.align		4
.L_126:
        /*0008*/ 	.byte	0x04, 0x17
        /*000a*/ 	.short	(.L_128 - .L_127)
.L_127:
        /*000c*/ 	.word	0x00000000
        /*0010*/ 	.short	0x0000
        /*0012*/ 	.short	0x0000
        /*0014*/ 	.byte	0x00, 0xf0, 0xe1, 0x10


	//----- nvinfo : EIATTR_SPARSE_MMA_MASK
	.align		4
.L_128:
        /*0018*/ 	.byte	0x03, 0x50
        /*001a*/ 	.short	0x0000


	//----- nvinfo : EIATTR_MAXREG_COUNT
	.align		4
        /*001c*/ 	.byte	0x03, 0x1b
        /*001e*/ 	.short	0x00ff


	//----- nvinfo : EIATTR_MERCURY_ISA_VERSION
	.align		4
        /*0020*/ 	.byte	0x03, 0x5f
        /*0022*/ 	.short	0x0101


	//----- nvinfo : EIATTR_EXIT_INSTR_OFFSETS
	.align		4
        /*0024*/ 	.byte	0x04, 0x1c
        /*0026*/ 	.short	(.L_130 - .L_129)


	//   ....[0]....
.L_129:
        /*0028*/ 	.word	0x00000010


	//----- nvinfo : EIATTR_MAX_THREADS
	.align		4
.L_130:
        /*002c*/ 	.byte	0x04, 0x05
        /*002e*/ 	.short	(.L_132 - .L_131)
.L_131:
        /*0030*/ 	.word	0x00000080
        /*0034*/ 	.word	0x00000001
        /*0038*/ 	.word	0x00000001


	//----- nvinfo : EIATTR_CBANK_PARAM_SIZE
	.align		4
.L_132:
        /*003c*/ 	.byte	0x03, 0x19
        /*003e*/ 	.short	0x0438


	//----- nvinfo : EIATTR_PARAM_CBANK
	.align		4
        /*0040*/ 	.byte	0x04, 0x0a
        /*0042*/ 	.short	(.L_134 - .L_133)
	.align		4
.L_133:
        /*0044*/ 	.word	index@(.nv.constant0._ZN7cutlass13device_kernelIN5flash19enable_sm80_to_sm89INS1_16FlashAttnFwdSm80INS1_25CollectiveMainloopFwdSm80ILi4ELi1ELb0EN4cute5tupleIJNS5_1CILi128EEENS7_ILi80EEENS7_ILi64EEEEEELi64ENS_10bfloat16_tEfNS_4arch4Sm80ELb0ELb1ELb0ELb1ELb1ELb1ELb1ELb1EEENS1_21CollectiveEpilogueFwdINS6_IJS8_SA_S9_EEENS6_IJNS7_ILi1EEESI_SI_EEESC_SE_Li128ELb1ELb1ELb1ELb0EEENS1_36VarlenDynamicPersistentTileSchedulerILi128ELi80ELi128ELi128ELb1ELb1ELb0ELb1ELb0ELb1EEEEEEEEEvNT_6ParamsE)
        /*0048*/ 	.short	0x0210
        /*004a*/ 	.short	0x0438


	//----- nvinfo : EIATTR_SW_WAR
	.align		4
.L_134:
        /*004c*/ 	.byte	0x04, 0x36
        /*004e*/ 	.short	(.L_136 - .L_135)
.L_135:
        /*0050*/ 	.word	0x00000008
.L_136:


//--------------------- .nv.info._ZN7cutlass13device_kernelIN5flash19enable_sm80_to_sm89INS1_16FlashAttnFwdSm80INS1_25CollectiveMainloopFwdSm80ILi4ELi1ELb0EN4cute5tupleIJNS5_1CILi128EEENS7_ILi112EEENS7_ILi64EEEEEELi64ENS_10bfloat16_tEfNS_4arch4Sm80ELb1ELb0ELb0ELb0ELb1ELb0ELb1ELb1EEENS1_21CollectiveEpilogueFwdINS6_IJS8_SA_S9_EEENS6_IJNS7_ILi1EEESI_SI_EEESC_SE_Li128ELb0ELb1ELb1ELb0EEENS1_30DynamicPersistentTileSchedulerILi128ELi128ELb1ELb1ELb0EEEEEEEEEvNT_6ParamsE --------------------------
	.section	.nv.info._ZN7cutlass13device_kernelIN5flash19enable_sm80_to_sm89INS1_16FlashAttnFwdSm80INS1_25CollectiveMainloopFwdSm80ILi4ELi1ELb0EN4cute5tupleIJNS5_1CILi128EEENS7_ILi112EEENS7_ILi64EEEEEELi64ENS_10bfloat16_tEfNS_4arch4Sm80ELb1ELb0ELb0ELb0ELb1ELb0ELb1ELb1EEENS1_21CollectiveEpilogueFwdINS6_IJS8_SA_S9_EEENS6_IJNS7_ILi1EEESI_SI_EEESC_SE_Li128ELb0ELb1ELb1ELb0EEENS1_30DynamicPersistentTileSchedulerILi128ELi128ELb1ELb1ELb0EEEEEEEEEvNT_6ParamsE,"",@"SHT_CUDA_INFO"
	.sectionflags	@""
	.align	4


	//----- nvinfo : EIATTR_CUDA_API_VERSION
	.align		4
        /*0000*/ 	.byte	0x04, 0x37
        /*0002*/ 	.short	(.L_138 - .L_137)
.L_137:
        /*0004*/ 	.word	0x00000082


	//----- nvinfo : EIATTR_KPARAM_INFO
	.align		4
.L_138:
        /*0008*/ 	.byte	0x04, 0x17
        /*000a*/ 	.short	(.L_140 - .L_139)
.L_139:
        /*000c*/ 	.word	0x00000000
        /*0010*/ 	.short	0x0000
        /*0012*/ 	.short	0x0000
        /*0014*/ 	.byte	0x00, 0xf0, 0xa1, 0x10


	//----- nvinfo : EIATTR_SPARSE_MMA_MASK
	.align		4
.L_140:
        /*0018*/ 	.byte	0x03, 0x50
        /*001a*/ 	.short	0x0000


	//----- nvinfo : EIATTR_MAXREG_COUNT
	.align		4
        /*001c*/ 	.byte	0x03, 0x1b
        /*001e*/ 	.short	0x00ff


	//----- nvinfo : EIATTR_MERCURY_ISA_VERSION
	.align		4
        /*0020*/ 	.byte	0x03, 0x5f
        /*0022*/ 	.short	0x0101


	//----- nvinfo : EIATTR_EXIT_INSTR_OFFSETS
	.align		4
        /*0024*/ 	.byte	0x04, 0x1c
        /*0026*/ 	.short	(.L_142 - .L_141)


	//   ....[0]....
.L_141:
        /*0028*/ 	.word	0x00000010


	//----- nvinfo : EIATTR_MAX_THREADS
	.align		4
.L_142:
        /*002c*/ 	.byte	0x04, 0x05
        /*002e*/ 	.short	(.L_144 - .L_143)
.L_143:
        /*0030*/ 	.word	0x00000080
        /*0034*/ 	.word	0x00000001
        /*0038*/ 	.word	0x00000001


	//----- nvinfo : EIATTR_CBANK_PARAM_SIZE
	.align		4
.L_144:
        /*003c*/ 	.byte	0x03, 0x19
        /*003e*/ 	.short	0x0428


	//----- nvinfo : EIATTR_PARAM_CBANK
	.align		4
        /*0040*/ 	.byte	0x04, 0x0a
        /*0042*/ 	.short	(.L_146 - .L_145)
	.align		4
.L_145:
        /*0044*/ 	.word	index@(.nv.constant0._ZN7cutlass13device_kernelIN5flash19enable_sm80_to_sm89INS1_16FlashAttnFwdSm80INS1_25CollectiveMainloopFwdSm80ILi4ELi1ELb0EN4cute5tupleIJNS5_1CILi128EEENS7_ILi112EEENS7_ILi64EEEEEELi64ENS_10bfloat16_tEfNS_4arch4Sm80ELb1ELb0ELb0ELb0ELb1ELb0ELb1ELb1EEENS1_21CollectiveEpilogueFwdINS6_IJS8_SA_S9_EEENS6_IJNS7_ILi1EEESI_SI_EEESC_SE_Li128ELb0ELb1ELb1ELb0EEENS1_30DynamicPersistentTileSchedulerILi128ELi128ELb1ELb1ELb0EEEEEEEEEvNT_6ParamsE)
        /*0048*/ 	.short	0x0210
        /*004a*/ 	.short	0x0428


	//----- nvinfo : EIATTR_SW_WAR
	.align		4
.L_146:
        /*004c*/ 	.byte	0x04, 0x36
        /*004e*/ 	.short	(.L_148 - .L_147)
.L_147:
        /*0050*/ 	.word	0x00000008
.L_148:


//--------------------- .nv.info._ZN7cutlass13device_kernelIN5flash19enable_sm80_to_sm89INS1_16FlashAttnFwdSm80INS1_25CollectiveMainloopFwdSm80ILi4ELi1ELb0EN4cute5tupleIJNS5_1CILi128EEENS7_ILi80EEENS7_ILi64EEEEEELi64ENS_10bfloat16_tEfNS_4arch4Sm80ELb1ELb0ELb0ELb1ELb1ELb0ELb1ELb1EEENS1_21CollectiveEpilogueFwdINS6_IJS8_SA_S9_EEENS6_IJNS7_ILi1EEESI_SI_EEESC_SE_Li128ELb1ELb1ELb1ELb0EEENS1_36VarlenDynamicPersistentTileSchedulerILi128ELi80ELi128ELi128ELb1ELb1ELb0ELb1ELb1ELb1EEEEEEEEEvNT_6ParamsE --------------------------
	.section	.nv.info._ZN7cutlass13device_kernelIN5flash19enable_sm80_to_sm89INS1_16FlashAttnFwdSm80INS1_25CollectiveMainloopFwdSm80ILi4ELi1ELb0EN4cute5tupleIJNS5_1CILi128EEENS7_ILi80EEENS7_ILi64EEEEEELi64ENS_10bfloat16_tEfNS_4arch4Sm80ELb1ELb0ELb0ELb1ELb1ELb0ELb1ELb1EEENS1_21CollectiveEpilogueFwdINS6_IJS8_SA_S9_EEENS6_IJNS7_ILi1EEESI_SI_EEESC_SE_Li128ELb1ELb1ELb1ELb0EEENS1_36VarlenDynamicPersistentTileSchedulerILi128ELi80ELi128ELi128ELb1ELb1ELb0ELb1ELb1ELb1EEEEEEEEEvNT_6ParamsE,"",@"SHT_CUDA_INFO"
	.sectionflags	@""
	.align	4


	//----- nvinfo : EIATTR_CUDA_API_VERSION
	.align		4
        /*0000*/ 	.byte	0x04, 0x37
        /*0002*/ 	.short	(.L_150 - .L_149)
.L_149:
        /*0004*/ 	.word	0x00000082


	//----- nvinfo : EIATTR_KPARAM_INFO
	.align		4
.L_150:
        /*0008*/ 	.byte	0x04, 0x17
        /*000a*/ 	.short	(.L_152 - .L_151)
.L_151:
        /*000c*/ 	.word	0x00000000
        /*0010*/ 	.short	0x0000
        /*0012*/ 	.short	0x0000
        /*0014*/ 	.byte	0x00, 0xf0, 0xe1, 0x10


	//----- nvinfo : EIATTR_SPARSE_MMA_MASK
	.align		4
.L_152:
        /*0018*/ 	.byte	0x03, 0x50
        /*001a*/ 	.short	0x0000


	//----- nvinfo : EIATTR_MAXREG_COUNT
	.align		4
        /*001c*/ 	.byte	0x03, 0x1b
        /*001e*/ 	.short	0x00ff


	//----- nvinfo : EIATTR_MERCURY_ISA_VERSION
	.align		4
        /*0020*/ 	.byte	0x03, 0x5f
        /*0022*/ 	.short	0x0101


	//----- nvinfo : EIATTR_EXIT_INSTR_OFFSETS
	.align		4
        /*0024*/ 	.byte	0x04, 0x1c
        /*0026*/ 	.short	(.L_154 - .L_153)


	//   ....[0]....
.L_153:
        /*0028*/ 	.word	0x00000010


	//----- nvinfo : EIATTR_MAX_THREADS
	.align		4
.L_154:
        /*002c*/ 	.byte	0x04, 0x05
        /*002e*/ 	.short	(.L_156 - .L_155)
.L_155:
        /*0030*/ 	.word	0x00000080
        /*0034*/ 	.word	0x00000001
        /*0038*/ 	.word	0x00000001


	//----- nvinfo : EIATTR_CBANK_PARAM_SIZE
	.align		4
.L_156:
        /*003c*/ 	.byte	0x03, 0x19
        /*003e*/ 	.short	0x0438


	//----- nvinfo : EIATTR_PARAM_CBANK
	.align		4
        /*0040*/ 	.byte	0x04, 0x0a
        /*0042*/ 	.short	(.L_158 - .L_157)
	.align		4
.L_157:
        /*0044*/ 	.word	index@(.nv.constant0._ZN7cutlass13device_kernelIN5flash19enable_sm80_to_sm89INS1_16FlashAttnFwdSm80INS1_25CollectiveMainloopFwdSm80ILi4ELi1ELb0EN4cute5tupleIJNS5_1CILi128EEENS7_ILi80EEENS7_ILi64EEEEEELi64ENS_10bfloat16_tEfNS_4arch4Sm80ELb1ELb0ELb0ELb1ELb1ELb0ELb1ELb1EEENS1_21CollectiveEpilogueFwdINS6_IJS8_SA_S9_EEENS6_IJNS7_ILi1EEESI_SI_EEESC_SE_Li128ELb1ELb1ELb1ELb0EEENS1_36VarlenDynamicPersistentTileSchedulerILi128ELi80ELi128ELi128ELb1ELb1ELb0ELb1ELb1ELb1EEEEEEEEEvNT_6ParamsE)
        /*0048*/ 	.short	0x0210
        /*004a*/ 	.short	0x0438


	//----- nvinfo : EIATTR_SW_WAR
	.align		4
.L_158:
        /*004c*/ 	.byte	0x04, 0x36
        /*004e*/ 	.short	(.L_160 - .L_159)
.L_159:
        /*0050*/ 	.word	0x00000008
.L_160:


//--------------------- .nv.info._ZN7cutlass13device_kernelIN5flash19enable_sm80_to_sm89INS1_16FlashAttnFwdSm80INS1_25CollectiveMainloopFwdSm80ILi4ELi1ELb0EN4cute5tupleIJNS5_1CILi128EEENS7_ILi80EEENS7_ILi64EEEEEELi64ENS_10bfloat16_tEfNS_4arch4Sm80ELb1ELb0ELb0ELb1ELb1ELb1ELb1ELb1EEENS1_21CollectiveEpilogueFwdINS6_IJS8_SA_S9_EEENS6_IJNS7_ILi1EEESI_SI_EEESC_SE_Li128ELb1ELb1ELb1ELb0EEENS1_36VarlenDynamicPersistentTileSchedulerILi128ELi80ELi128ELi128ELb1ELb1ELb0ELb1ELb1ELb1EEEEEEEEEvNT_6ParamsE --------------------------
	.section	.nv.info._ZN7cutlass13device_kernelIN5flash19enable_sm80_to_sm89INS1_16FlashAttnFwdSm80INS1_25CollectiveMainloopFwdSm80ILi4ELi1ELb0EN4cute5tupleIJNS5_1CILi128EEENS7_ILi80EEENS7_ILi64EEEEEELi64ENS_10bfloat16_tEfNS_4arch4Sm80ELb1ELb0ELb0ELb1ELb1ELb1ELb1ELb1EEENS1_21CollectiveEpilogueFwdINS6_IJS8_SA_S9_EEENS6_IJNS7_ILi1EEESI_SI_EEESC_SE_Li128ELb1ELb1ELb1ELb0EEENS1_36VarlenDynamicPersistentTileSchedulerILi128ELi80ELi128ELi128ELb1ELb1ELb0ELb1ELb1ELb1EEEEEEEEEvNT_6ParamsE,"",@"SHT_CUDA_INFO"
	.sectionflags	@""
	.align	4


	//----- nvinfo : EIATTR_CUDA_API_VERSION
	.align		4
        /*0000*/ 	.byte	0x04, 0x37
        /*0002*/ 	.short	(.L_162 - .L_161)
.L_161:
        /*0004*/ 	.word	0x00000082


	//----- nvinfo : EIATTR_KPARAM_INFO
	.align		4
.L_162:
        /*0008*/ 	.byte	0x04, 0x17
        /*000a*/ 	.short	(.L_164 - .L_163)
.L_163:
        /*000c*/ 	.word	0x00000000
        /*0010*/ 	.short	0x0000
        /*0012*/ 	.short	0x0000
        /*0014*/ 	.byte	0x00, 0xf0, 0xe1, 0x10


	//----- nvinfo : EIATTR_SPARSE_MMA_MASK
	.align		4
.L_164:
        /*0018*/ 	.byte	0x03, 0x50
        /*001a*/ 	.short	0x0000


	//----- nvinfo : EIATTR_MAXREG_COUNT
	.align		4
        /*001c*/ 	.byte	0x03, 0x1b
        /*001e*/ 	.short	0x00ff


	//----- nvinfo : EIATTR_MERCURY_ISA_VERSION
	.align		4
        /*0020*/ 	.byte	0x03, 0x5f
        /*0022*/ 	.short	0x0101


	//----- nvinfo : EIATTR_EXIT_INSTR_OFFSETS
	.align		4
        /*0024*/ 	.byte	0x04, 0x1c
        /*0026*/ 	.short	(.L_166 - .L_165)


	//   ....[0]....
.L_165:
        /*0028*/ 	.word	0x00000010


	//----- nvinfo : EIATTR_MAX_THREADS
	.align		4
.L_166:
        /*002c*/ 	.byte	0x04, 0x05
        /*002e*/ 	.short	(.L_168 - .L_167)
.L_167:
        /*0030*/ 	.word	0x00000080
        /*0034*/ 	.word	0x00000001
        /*0038*/ 	.word	0x00000001


	//----- nvinfo : EIATTR_CBANK_PARAM_SIZE
	.align		4
.L_168:
        /*003c*/ 	.byte	0x03, 0x19
        /*003e*/ 	.short	0x0438


	//----- nvinfo : EIATTR_PARAM_CBANK
	.align		4
        /*0040*/ 	.byte	0x04, 0x0a
        /*0042*/ 	.short	(.L_170 - .L_169)
	.align		4
.L_169:
        /*0044*/ 	.word	index@(.nv.constant0._ZN7cutlass13device_kernelIN5flash19enable_sm80_to_sm89INS1_16FlashAttnFwdSm80INS1_25CollectiveMainloopFwdSm80ILi4ELi1ELb0EN4cute5tupleIJNS5_1CILi128EEENS7_ILi80EEENS7_ILi64EEEEEELi64ENS_10bfloat16_tEfNS_4arch4Sm80ELb1ELb0ELb0ELb1ELb1ELb1ELb1ELb1EEENS1_21CollectiveEpilogueFwdINS6_IJS8_SA_S9_EEENS6_IJNS7_ILi1EEESI_SI_EEESC_SE_Li128ELb1ELb1ELb1ELb0EEENS1_36VarlenDynamicPersistentTileSchedulerILi128ELi80ELi128ELi128ELb1ELb1ELb0ELb1ELb1ELb1EEEEEEEEEvNT_6ParamsE)
        /*0048*/ 	.short	0x0210
        /*004a*/ 	.short	0x0438


	//----- nvinfo : EIATTR_SW_WAR
	.align		4
.L_170:
        /*004c*/ 	.byte	0x04, 0x36
        /*004e*/ 	.short	(.L_172 - .L_171)
.L_171:
        /*0050*/ 	.word	0x00000008
.L_172:


//--------------------- .nv.callgraph             --------------------------
	.section	.nv.callgraph,"",@"SHT_CUDA_CALLGRAPH"
	.align	4
	.sectionentsize	8
	.align		4
        /*0000*/ 	.word	0x00000000
	.align		4
        /*0004*/ 	.word	0xffffffff
	.align		4
        /*0008*/ 	.word	0x00000000
	.align		4
        /*000c*/ 	.word	0xfffffffe
	.align		4
        /*0010*/ 	.word	0x00000000
	.align		4
        /*0014*/ 	.word	0xfffffffd
	.align		4
        /*0018*/ 	.word	0x00000000
	.align		4
        /*001c*/ 	.word	0xfffffffc


//--------------------- .nv.constant4             --------------------------
	.section	.nv.constant4,"a",@progbits
	.align	8
	.align		8
.nv.constant4:
        /*0000*/ 	.dword	_ZN77_INTERNAL_c3abf77a_41_flash_fwd_hdim64_bf16_paged_split_sm80_cu_ef95aea4_39844cuda3std3__45__cpo5beginE
	.align		8
        /*0008*/ 	.dword	_ZN77_INTERNAL_c3abf77a_41_flash_fwd_hdim64_bf16_paged_split_sm80_cu_ef95aea4_39844cuda3std3__45__cpo3endE
	.align		8
        /*0010*/ 	.dword	_ZN77_INTERNAL_c3abf77a_41_flash_fwd_hdim64_bf16_paged_split_sm80_cu_ef95aea4_39844cuda3std3__45__cpo6cbeginE
	.align		8
        /*0018*/ 	.dword	_ZN77_INTERNAL_c3abf77a_41_flash_fwd_hdim64_bf16_paged_split_sm80_cu_ef95aea4_39844cuda3std3__45__cpo4cendE
	.align		8
        /*0020*/ 	.dword	_ZN77_INTERNAL_c3abf77a_41_flash_fwd_hdim64_bf16_paged_split_sm80_cu_ef95aea4_39844cuda3std3__479_GLOBAL__N__c3abf77a_41_flash_fwd_hdim64_bf16_paged_split_sm80_cu_ef95aea4_39846ignoreE
	.align		8
        /*0028*/ 	.dword	_ZN77_INTERNAL_c3abf77a_41_flash_fwd_hdim64_bf16_paged_split_sm80_cu_ef95aea4_39844cuda3std3__419piecewise_constructE
	.align		8
        /*0030*/ 	.dword	_ZN77_INTERNAL_c3abf77a_41_flash_fwd_hdim64_bf16_paged_split_sm80_cu_ef95aea4_39844cuda3std3__48in_placeE
	.align		8
        /*0038*/ 	.dword	_ZN77_INTERNAL_c3abf77a_41_flash_fwd_hdim64_bf16_paged_split_sm80_cu_ef95aea4_39844cuda3std6ranges3__45__cpo4swapE
	.align		8
        /*0040*/ 	.dword	_ZN77_INTERNAL_c3abf77a_41_flash_fwd_hdim64_bf16_paged_split_sm80_cu_ef95aea4_39844cuda3std6ranges3__45__cpo9iter_moveE
	.align		8
        /*0048*/ 	.dword	_ZN77_INTERNAL_c3abf77a_41_flash_fwd_hdim64_bf16_paged_split_sm80_cu_ef95aea4_39844cute7productE
	.align		8
        /*0050*/ 	.dword	_ZN77_INTERNAL_c3abf77a_41_flash_fwd_hdim64_bf16_paged_split_sm80_cu_ef95aea4_39844cute1_E


//--------------------- .text._ZN7cutlass13device_kernelIN5flash19enable_sm80_to_sm89INS1_16FlashAttnFwdSm80INS1_25CollectiveMainloopFwdSm80ILi4ELi1ELb0EN4cute5tupleIJNS5_1CILi128EEENS7_ILi112EEENS7_ILi64EEEEEELi64ENS_10bfloat16_tEfNS_4arch4Sm80ELb0ELb0ELb0ELb0ELb1ELb0ELb1ELb1EEENS1_21CollectiveEpilogueFwdINS6_IJS8_SA_S9_EEENS6_IJNS7_ILi1EEESI_SI_EEESC_SE_Li128ELb0ELb1ELb1ELb0EEENS1_19SingleTileSchedulerILb0ELb1ELb1ELi128EEEEEEEEEvNT_6ParamsE --------------------------
	.section	.text._ZN7cutlass13device_kernelIN5flash19enable_sm80_to_sm89INS1_16FlashAttnFwdSm80INS1_25CollectiveMainloopFwdSm80ILi4ELi1ELb0EN4cute5tupleIJNS5_1CILi128EEENS7_ILi112EEENS7_ILi64EEEEEELi64ENS_10bfloat16_tEfNS_4arch4Sm80ELb0ELb0ELb0ELb0ELb1ELb0ELb1ELb1EEENS1_21CollectiveEpilogueFwdINS6_IJS8_SA_S9_EEENS6_IJNS7_ILi1EEESI_SI_EEESC_SE_Li128ELb0ELb1ELb1ELb0EEENS1_19SingleTileSchedulerILb0ELb1ELb1ELi128EEEEEEEEEvNT_6ParamsE,"ax",@progbits
	.align	128
.text._ZN7cutlass13device_kernelIN5flash19enable_sm80_to_sm89INS1_16FlashAttnFwdSm80INS1_25CollectiveMainloopFwdSm80ILi4ELi1ELb0EN4cute5tupleIJNS5_1CILi128EEENS7_ILi112EEENS7_ILi64EEEEEELi64ENS_10bfloat16_tEfNS_4arch4Sm80ELb0ELb0ELb0ELb0ELb1ELb0ELb1ELb1EEENS1_21CollectiveEpilogueFwdINS6_IJS8_SA_S9_EEENS6_IJNS7_ILi1EEESI_SI_EEESC_SE_Li128ELb0ELb1ELb1ELb0EEENS1_19SingleTileSchedulerILb0ELb1ELb1ELi128EEEEEEEEEvNT_6ParamsE:
        .type           _ZN7cutlass13device_kernelIN5flash19enable_sm80_to_sm89INS1_16FlashAttnFwdSm80INS1_25CollectiveMainloopFwdSm80ILi4ELi1ELb0EN4cute5tupleIJNS5_1CILi128EEENS7_ILi112EEENS7_ILi64EEEEEELi64ENS_10bfloat16_tEfNS_4arch4Sm80ELb0ELb0ELb0ELb0ELb1ELb0ELb1ELb1EEENS1_21CollectiveEpilogueFwdINS6_IJS8_SA_S9_EEENS6_IJNS7_ILi1EEESI_SI_EEESC_SE_Li128ELb0ELb1ELb1ELb0EEENS1_19SingleTileSchedulerILb0ELb1ELb1ELi128EEEEEEEEEvNT_6ParamsE,@function
        .size           _ZN7cutlass13device_kernelIN5flash19enable_sm80_to_sm89INS1_16FlashAttnFwdSm80INS1_25CollectiveMainloopFwdSm80ILi4ELi1ELb0EN4cute5tupleIJNS5_1CILi128EEENS7_ILi112EEENS7_ILi64EEEEEELi64ENS_10bfloat16_tEfNS_4arch4Sm80ELb0ELb0ELb0ELb0ELb1ELb0ELb1ELb1EEENS1_21CollectiveEpilogueFwdINS6_IJS8_SA_S9_EEENS6_IJNS7_ILi1EEESI_SI_EEESC_SE_Li128ELb0ELb1ELb1ELb0EEENS1_19SingleTileSchedulerILb0ELb1ELb1ELi128EEEEEEEEEvNT_6ParamsE,(.L_x_9 - _ZN7cutlass13device_kernelIN5flash19enable_sm80_to_sm89INS1_16FlashAttnFwdSm80INS1_25CollectiveMainloopFwdSm80ILi4ELi1ELb0EN4cute5tupleIJNS5_1CILi128EEENS7_ILi112EEENS7_ILi64EEEEEELi64ENS_10bfloat16_tEfNS_4arch4Sm80ELb0ELb0ELb0ELb0ELb1ELb0ELb1ELb1EEENS1_21CollectiveEpilogueFwdINS6_IJS8_SA_S9_EEENS6_IJNS7_ILi1EEESI_SI_EEESC_SE_Li128ELb0ELb1ELb1ELb0EEENS1_19SingleTileSchedulerILb0ELb1ELb1ELi128EEEEEEEEEvNT_6ParamsE)
        .other          _ZN7cutlass13device_kernelIN5flash19enable_sm80_to_sm89INS1_16FlashAttnFwdSm80INS1_25CollectiveMainloopFwdSm80ILi4ELi1ELb0EN4cute5tupleIJNS5_1CILi128EEENS7_ILi112EEENS7_ILi64EEEEEELi64ENS_10bfloat16_tEfNS_4arch4Sm80ELb0ELb0ELb0ELb0ELb1ELb0ELb1ELb1EEENS1_21CollectiveEpilogueFwdINS6_IJS8_SA_S9_EEENS6_IJNS7_ILi1EEESI_SI_EEESC_SE_Li128ELb0ELb1ELb1ELb0EEENS1_19SingleTileSchedulerILb0ELb1ELb1ELi128EEEEEEEEEvNT_6ParamsE,@"STO_CUDA_ENTRY STV_DEFAULT"
_ZN7cutlass13device_kernelIN5flash19enable_sm80_to_sm89INS1_16FlashAttnFwdSm80INS1_25CollectiveMainloopFwdSm80ILi4ELi1ELb0EN4cute5tupleIJNS5_1CILi128EEENS7_ILi112EEENS7_ILi64EEEEEELi64ENS_10bfloat16_tEfNS_4arch4Sm80ELb0ELb0ELb0ELb0ELb1ELb0ELb1ELb1EEENS1_21CollectiveEpilogueFwdINS6_IJS8_SA_S9_EEENS6_IJNS7_ILi1EEESI_SI_EEESC_SE_Li128ELb0ELb1ELb1ELb0EEENS1_19SingleTileSchedulerILb0ELb1ELb1ELi128EEEEEEEEEvNT_6ParamsE:
[----:B------:R-:W-:Y:S01]  /*0000*/  LDC R1, c[0x0][0x28] ;  /* 0x00000a00ff017b82 */ /* 0x000fe20000000800 */
[----:B------:R-:W-:Y:S05]  /*0010*/  EXIT ;  /* 0x000000000000794d */ /* 0x000fea0003800000 */
.L_x_0:
[----:B------:R-:W-:-:S00]  /*0020*/  BRA `(.L_x_0) ;  /* 0xfffffffc00fc7947 */ /* 0x000fc0000383ffff */
[----:B------:R-:W-:-:S00]  /*0030*/  NOP ;  /* 0x0000000000007918 */ /* 0x000fc00000000000 */
        /* <DEDUP_REMOVED lines=12> */
.L_x_9:


//--------------------- .text._ZN7cutlass13device_kernelIN5flash19enable_sm80_to_sm89INS1_16FlashAttnFwdSm80INS1_25CollectiveMainloopFwdSm80ILi4ELi1ELb0EN4cute5tupleIJNS5_1CILi128EEENS7_ILi80EEENS7_ILi64EEEEEELi64ENS_10bfloat16_tEfNS_4arch4Sm80ELb0ELb0ELb0ELb1ELb1ELb0ELb1ELb1EEENS1_21CollectiveEpilogueFwdINS6_IJS8_SA_S9_EEENS6_IJNS7_ILi1EEESI_SI_EEESC_SE_Li128ELb1ELb1ELb1ELb0EEENS1_36VarlenDynamicPersistentTileSchedulerILi128ELi80ELi128ELi128ELb1ELb1ELb0ELb0ELb1ELb1EEEEEEEEEvNT_6ParamsE --------------------------
	.section	.text._ZN7cutlass13device_kernelIN5flash19enable_sm80_to_sm89INS1_16FlashAttnFwdSm80INS1_25CollectiveMainloopFwdSm80ILi4ELi1ELb0EN4cute5tupleIJNS5_1CILi128EEENS7_ILi80EEENS7_ILi64EEEEEELi64ENS_10bfloat16_tEfNS_4arch4Sm80ELb0ELb0ELb0ELb1ELb1ELb0ELb1ELb1EEENS1_21CollectiveEpilogueFwdINS6_IJS8_SA_S9_EEENS6_IJNS7_ILi1EEESI_SI_EEESC_SE_Li128ELb1ELb1ELb1ELb0EEENS1_36VarlenDynamicPersistentTileSchedulerILi128ELi80ELi128ELi128ELb1ELb1ELb0ELb0ELb1ELb1EEEEEEEEEvNT_6ParamsE,"ax",@progbits
	.align	128
.text._ZN7cutlass13device_kernelIN5flash19enable_sm80_to_sm89INS1_16FlashAttnFwdSm80INS1_25CollectiveMainloopFwdSm80ILi4ELi1ELb0EN4cute5tupleIJNS5_1CILi128EEENS7_ILi80EEENS7_ILi64EEEEEELi64ENS_10bfloat16_tEfNS_4arch4Sm80ELb0ELb0ELb0ELb1ELb1ELb0ELb1ELb1EEENS1_21CollectiveEpilogueFwdINS6_IJS8_SA_S9_EEENS6_IJNS7_ILi1EEESI_SI_EEESC_SE_Li128ELb1ELb1ELb1ELb0EEENS1_36VarlenDynamicPersistentTileSchedulerILi128ELi80ELi128ELi128ELb1ELb1ELb0ELb0ELb1ELb1EEEEEEEEEvNT_6ParamsE:
        .type           _ZN7cutlass13device_kernelIN5flash19enable_sm80_to_sm89INS1_16FlashAttnFwdSm80INS1_25CollectiveMainloopFwdSm80ILi4ELi1ELb0EN4cute5tupleIJNS5_1CILi128EEENS7_ILi80EEENS7_ILi64EEEEEELi64ENS_10bfloat16_tEfNS_4arch4Sm80ELb0ELb0ELb0ELb1ELb1ELb0ELb1ELb1EEENS1_21CollectiveEpilogueFwdINS6_IJS8_SA_S9_EEENS6_IJNS7_ILi1EEESI_SI_EEESC_SE_Li128ELb1ELb1ELb1ELb0EEENS1_36VarlenDynamicPersistentTileSchedulerILi128ELi80ELi128ELi128ELb1ELb1ELb0ELb0ELb1ELb1EEEEEEEEEvNT_6ParamsE,@function
        .size           _ZN7cutlass13device_kernelIN5flash19enable_sm80_to_sm89INS1_16FlashAttnFwdSm80INS1_25CollectiveMainloopFwdSm80ILi4ELi1ELb0EN4cute5tupleIJNS5_1CILi128EEENS7_ILi80EEENS7_ILi64EEEEEELi64ENS_10bfloat16_tEfNS_4arch4Sm80ELb0ELb0ELb0ELb1ELb1ELb0ELb1ELb1EEENS1_21CollectiveEpilogueFwdINS6_IJS8_SA_S9_EEENS6_IJNS7_ILi1EEESI_SI_EEESC_SE_Li128ELb1ELb1ELb1ELb0EEENS1_36VarlenDynamicPersistentTileSchedulerILi128ELi80ELi128ELi128ELb1ELb1ELb0ELb0ELb1ELb1EEEEEEEEEvNT_6ParamsE,(.L_x_10 - _ZN7cutlass13device_kernelIN5flash19enable_sm80_to_sm89INS1_16FlashAttnFwdSm80INS1_25CollectiveMainloopFwdSm80ILi4ELi1ELb0EN4cute5tupleIJNS5_1CILi128EEENS7_ILi80EEENS7_ILi64EEEEEELi64ENS_10bfloat16_tEfNS_4arch4Sm80ELb0ELb0ELb0ELb1ELb1ELb0ELb1ELb1EEENS1_21CollectiveEpilogueFwdINS6_IJS8_SA_S9_EEENS6_IJNS7_ILi1EEESI_SI_EEESC_SE_Li128ELb1ELb1ELb1ELb0EEENS1_36VarlenDynamicPersistentTileSchedulerILi128ELi80ELi128ELi128ELb1ELb1ELb0ELb0ELb1ELb1EEEEEEEEEvNT_6ParamsE)
        .other          _ZN7cutlass13device_kernelIN5flash19enable_sm80_to_sm89INS1_16FlashAttnFwdSm80INS1_25CollectiveMainloopFwdSm80ILi4ELi1ELb0EN4cute5tupleIJNS5_1CILi128EEENS7_ILi80EEENS7_ILi64EEEEEELi64ENS_10bfloat16_tEfNS_4arch4Sm80ELb0ELb0ELb0ELb1ELb1ELb0ELb1ELb1EEENS1_21CollectiveEpilogueFwdINS6_IJS8_SA_S9_EEENS6_IJNS7_ILi1EEESI_SI_EEESC_SE_Li128ELb1ELb1ELb1ELb0EEENS1_36VarlenDynamicPersistentTileSchedulerILi128ELi80ELi128ELi128ELb1ELb1ELb0ELb0ELb1ELb1EEEEEEEEEvNT_6ParamsE,@"STO_CUDA_ENTRY STV_DEFAULT"
_ZN7cutlass13device_kernelIN5flash19enable_sm80_to_sm89INS1_16FlashAttnFwdSm80INS1_25CollectiveMainloopFwdSm80ILi4ELi1ELb0EN4cute5tupleIJNS5_1CILi128EEENS7_ILi80EEENS7_ILi64EEEEEELi64ENS_10bfloat16_tEfNS_4arch4Sm80ELb0ELb0ELb0ELb1ELb1ELb0ELb1ELb1EEENS1_21CollectiveEpilogueFwdINS6_IJS8_SA_S9_EEENS6_IJNS7_ILi1EEESI_SI_EEESC_SE_Li128ELb1ELb1ELb1ELb0EEENS1_36VarlenDynamicPersistentTileSchedulerILi128ELi80ELi128ELi128ELb1ELb1ELb0ELb0ELb1ELb1EEEEEEEEEvNT_6ParamsE:
[----:B------:R-:W-:Y:S01]  /*0000*/  LDC R1, c[0x0][0x28] ;  /* 0x00000a00ff017b82 */ /* 0x000fe20000000800 */
[----:B------:R-:W-:Y:S05]  /*0010*/  EXIT ;  /* 0x000000000000794d */ /* 0x000fea0003800000 */
.L_x_1:
        /* <DEDUP_REMOVED lines=14> */
.L_x_10:


//--------------------- .text._ZN7cutlass13device_kernelIN5flash19enable_sm80_to_sm89INS1_16FlashAttnFwdSm80INS1_25CollectiveMainloopFwdSm80ILi4ELi1ELb0EN4cute5tupleIJNS5_1CILi128EEENS7_ILi80EEENS7_ILi64EEEEEELi64ENS_10bfloat16_tEfNS_4arch4Sm80ELb0ELb0ELb0ELb1ELb1ELb1ELb1ELb1EEENS1_21CollectiveEpilogueFwdINS6_IJS8_SA_S9_EEENS6_IJNS7_ILi1EEESI_SI_EEESC_SE_Li128ELb1ELb1ELb1ELb0EEENS1_36VarlenDynamicPersistentTileSchedulerILi128ELi80ELi128ELi128ELb1ELb1ELb0ELb0ELb1ELb1EEEEEEEEEvNT_6ParamsE --------------------------
	.section	.text._ZN7cutlass13device_kernelIN5flash19enable_sm80_to_sm89INS1_16FlashAttnFwdSm80INS1_25CollectiveMainloopFwdSm80ILi4ELi1ELb0EN4cute5tupleIJNS5_1CILi128EEENS7_ILi80EEENS7_ILi64EEEEEELi64ENS_10bfloat16_tEfNS_4arch4Sm80ELb0ELb0ELb0ELb1ELb1ELb1ELb1ELb1EEENS1_21CollectiveEpilogueFwdINS6_IJS8_SA_S9_EEENS6_IJNS7_ILi1EEESI_SI_EEESC_SE_Li128ELb1ELb1ELb1ELb0EEENS1_36VarlenDynamicPersistentTileSchedulerILi128ELi80ELi128ELi128ELb1ELb1ELb0ELb0ELb1ELb1EEEEEEEEEvNT_6ParamsE,"ax",@progbits
	.align	128
.text._ZN7cutlass13device_kernelIN5flash19enable_sm80_to_sm89INS1_16FlashAttnFwdSm80INS1_25CollectiveMainloopFwdSm80ILi4ELi1ELb0EN4cute5tupleIJNS5_1CILi128EEENS7_ILi80EEENS7_ILi64EEEEEELi64ENS_10bfloat16_tEfNS_4arch4Sm80ELb0ELb0ELb0ELb1ELb1ELb1ELb1ELb1EEENS1_21CollectiveEpilogueFwdINS6_IJS8_SA_S9_EEENS6_IJNS7_ILi1EEESI_SI_EEESC_SE_Li128ELb1ELb1ELb1ELb0EEENS1_36VarlenDynamicPersistentTileSchedulerILi128ELi80ELi128ELi128ELb1ELb1ELb0ELb0ELb1ELb1EEEEEEEEEvNT_6ParamsE:
        .type           _ZN7cutlass13device_kernelIN5flash19enable_sm80_to_sm89INS1_16FlashAttnFwdSm80INS1_25CollectiveMainloopFwdSm80ILi4ELi1ELb0EN4cute5tupleIJNS5_1CILi128EEENS7_ILi80EEENS7_ILi64EEEEEELi64ENS_10bfloat16_tEfNS_4arch4Sm80ELb0ELb0ELb0ELb1ELb1ELb1ELb1ELb1EEENS1_21CollectiveEpilogueFwdINS6_IJS8_SA_S9_EEENS6_IJNS7_ILi1EEESI_SI_EEESC_SE_Li128ELb1ELb1ELb1ELb0EEENS1_36VarlenDynamicPersistentTileSchedulerILi128ELi80ELi128ELi128ELb1ELb1ELb0ELb0ELb1ELb1EEEEEEEEEvNT_6ParamsE,@function
        .size           _ZN7cutlass13device_kernelIN5flash19enable_sm80_to_sm89INS1_16FlashAttnFwdSm80INS1_25CollectiveMainloopFwdSm80ILi4ELi1ELb0EN4cute5tupleIJNS5_1CILi128EEENS7_ILi80EEENS7_ILi64EEEEEELi64ENS_10bfloat16_tEfNS_4arch4Sm80ELb0ELb0ELb0ELb1ELb1ELb1ELb1ELb1EEENS1_21CollectiveEpilogueFwdINS6_IJS8_SA_S9_EEENS6_IJNS7_ILi1EEESI_SI_EEESC_SE_Li128ELb1ELb1ELb1ELb0EEENS1_36VarlenDynamicPersistentTileSchedulerILi128ELi80ELi128ELi128ELb1ELb1ELb0ELb0ELb1ELb1EEEEEEEEEvNT_6ParamsE,(.L_x_11 - _ZN7cutlass13device_kernelIN5flash19enable_sm80_to_sm89INS1_16FlashAttnFwdSm80INS1_25CollectiveMainloopFwdSm80ILi4ELi1ELb0EN4cute5tupleIJNS5_1CILi128EEENS7_ILi80EEENS7_ILi64EEEEEELi64ENS_10bfloat16_tEfNS_4arch4Sm80ELb0ELb0ELb0ELb1ELb1ELb1ELb1ELb1EEENS1_21CollectiveEpilogueFwdINS6_IJS8_SA_S9_EEENS6_IJNS7_ILi1EEESI_SI_EEESC_SE_Li128ELb1ELb1ELb1ELb0EEENS1_36VarlenDynamicPersistentTileSchedulerILi128ELi80ELi128ELi128ELb1ELb1ELb0ELb0ELb1ELb1EEEEEEEEEvNT_6ParamsE)
        .other          _ZN7cutlass13device_kernelIN5flash19enable_sm80_to_sm89INS1_16FlashAttnFwdSm80INS1_25CollectiveMainloopFwdSm80ILi4ELi1ELb0EN4cute5tupleIJNS5_1CILi128EEENS7_ILi80EEENS7_ILi64EEEEEELi64ENS_10bfloat16_tEfNS_4arch4Sm80ELb0ELb0ELb0ELb1ELb1ELb1ELb1ELb1EEENS1_21CollectiveEpilogueFwdINS6_IJS8_SA_S9_EEENS6_IJNS7_ILi1EEESI_SI_EEESC_SE_Li128ELb1ELb1ELb1ELb0EEENS1_36VarlenDynamicPersistentTileSchedulerILi128ELi80ELi128ELi128ELb1ELb1ELb0ELb0ELb1ELb1EEEEEEEEEvNT_6ParamsE,@"STO_CUDA_ENTRY STV_DEFAULT"
_ZN7cutlass13device_kernelIN5flash19enable_sm80_to_sm89INS1_16FlashAttnFwdSm80INS1_25CollectiveMainloopFwdSm80ILi4ELi1ELb0EN4cute5tupleIJNS5_1CILi128EEENS7_ILi80EEENS7_ILi64EEEEEELi64ENS_10bfloat16_tEfNS_4arch4Sm80ELb0ELb0ELb0ELb1ELb1ELb1ELb1ELb1EEENS1_21CollectiveEpilogueFwdINS6_IJS8_SA_S9_EEENS6_IJNS7_ILi1EEESI_SI_EEESC_SE_Li128ELb1ELb1ELb1ELb0EEENS1_36VarlenDynamicPersistentTileSchedulerILi128ELi80ELi128ELi128ELb1ELb1ELb0ELb0ELb1ELb1EEEEEEEEEvNT_6ParamsE:
[----:B------:R-:W-:Y:S01]  /*0000*/  LDC R1, c[0x0][0x28] ;  /* 0x00000a00ff017b82 */ /* 0x000fe20000000800 */
[----:B------:R-:W-:Y:S05]  /*0010*/  EXIT ;  /* 0x000000000000794d */ /* 0x000fea0003800000 */
.L_x_2:
        /* <DEDUP_REMOVED lines=14> */
.L_x_11:


//--------------------- .text._ZN7cutlass13device_kernelIN5flash19enable_sm80_to_sm89INS1_16FlashAttnFwdSm80INS1_25CollectiveMainloopFwdSm80ILi4ELi1ELb0EN4cute5tupleIJNS5_1CILi128EEENS7_ILi96EEENS7_ILi64EEEEEELi64ENS_10bfloat16_tEfNS_4arch4Sm80ELb0ELb1ELb0ELb0ELb1ELb0ELb1ELb1EEENS1_21CollectiveEpilogueFwdINS6_IJS8_SA_S9_EEENS6_IJNS7_ILi1EEESI_SI_EEESC_SE_Li128ELb0ELb1ELb1ELb0EEENS1_19SingleTileSchedulerILb0ELb1ELb1ELi128EEEEEEEEEvNT_6ParamsE --------------------------
	.section	.text._ZN7cutlass13device_kernelIN5flash19enable_sm80_to_sm89INS1_16FlashAttnFwdSm80INS1_25CollectiveMainloopFwdSm80ILi4ELi1ELb0EN4cute5tupleIJNS5_1CILi128EEENS7_ILi96EEENS7_ILi64EEEEEELi64ENS_10bfloat16_tEfNS_4arch4Sm80ELb0ELb1ELb0ELb0ELb1ELb0ELb1ELb1EEENS1_21CollectiveEpilogueFwdINS6_IJS8_SA_S9_EEENS6_IJNS7_ILi1EEESI_SI_EEESC_SE_Li128ELb0ELb1ELb1ELb0EEENS1_19SingleTileSchedulerILb0ELb1ELb1ELi128EEEEEEEEEvNT_6ParamsE,"ax",@progbits
	.align	128
.text._ZN7cutlass13device_kernelIN5flash19enable_sm80_to_sm89INS1_16FlashAttnFwdSm80INS1_25CollectiveMainloopFwdSm80ILi4ELi1ELb0EN4cute5tupleIJNS5_1CILi128EEENS7_ILi96EEENS7_ILi64EEEEEELi64ENS_10bfloat16_tEfNS_4arch4Sm80ELb0ELb1ELb0ELb0ELb1ELb0ELb1ELb1EEENS1_21CollectiveEpilogueFwdINS6_IJS8_SA_S9_EEENS6_IJNS7_ILi1EEESI_SI_EEESC_SE_Li128ELb0ELb1ELb1ELb0EEENS1_19SingleTileSchedulerILb0ELb1ELb1ELi128EEEEEEEEEvNT_6ParamsE:
        .type           _ZN7cutlass13device_kernelIN5flash19enable_sm80_to_sm89INS1_16FlashAttnFwdSm80INS1_25CollectiveMainloopFwdSm80ILi4ELi1ELb0EN4cute5tupleIJNS5_1CILi128EEENS7_ILi96EEENS7_ILi64EEEEEELi64ENS_10bfloat16_tEfNS_4arch4Sm80ELb0ELb1ELb0ELb0ELb1ELb0ELb1ELb1EEENS1_21CollectiveEpilogueFwdINS6_IJS8_SA_S9_EEENS6_IJNS7_ILi1EEESI_SI_EEESC_SE_Li128ELb0ELb1ELb1ELb0EEENS1_19SingleTileSchedulerILb0ELb1ELb1ELi128EEEEEEEEEvNT_6ParamsE,@function
        .size           _ZN7cutlass13device_kernelIN5flash19enable_sm80_to_sm89INS1_16FlashAttnFwdSm80INS1_25CollectiveMainloopFwdSm80ILi4ELi1ELb0EN4cute5tupleIJNS5_1CILi128EEENS7_ILi96EEENS7_ILi64EEEEEELi64ENS_10bfloat16_tEfNS_4arch4Sm80ELb0ELb1ELb0ELb0ELb1ELb0ELb1ELb1EEENS1_21CollectiveEpilogueFwdINS6_IJS8_SA_S9_EEENS6_IJNS7_ILi1EEESI_SI_EEESC_SE_Li128ELb0ELb1ELb1ELb0EEENS1_19SingleTileSchedulerILb0ELb1ELb1ELi128EEEEEEEEEvNT_6ParamsE,(.L_x_12 - _ZN7cutlass13device_kernelIN5flash19enable_sm80_to_sm89INS1_16FlashAttnFwdSm80INS1_25CollectiveMainloopFwdSm80ILi4ELi1ELb0EN4cute5tupleIJNS5_1CILi128EEENS7_ILi96EEENS7_ILi64EEEEEELi64ENS_10bfloat16_tEfNS_4arch4Sm80ELb0ELb1ELb0ELb0ELb1ELb0ELb1ELb1EEENS1_21CollectiveEpilogueFwdINS6_IJS8_SA_S9_EEENS6_IJNS7_ILi1EEESI_SI_EEESC_SE_Li128ELb0ELb1ELb1ELb0EEENS1_19SingleTileSchedulerILb0ELb1ELb1ELi128EEEEEEEEEvNT_6ParamsE)
        .other          _ZN7cutlass13device_kernelIN5flash19enable_sm80_to_sm89INS1_16FlashAttnFwdSm80INS1_25CollectiveMainloopFwdSm80ILi4ELi1ELb0EN4cute5tupleIJNS5_1CILi128EEENS7_ILi96EEENS7_ILi64EEEEEELi64ENS_10bfloat16_tEfNS_4arch4Sm80ELb0ELb1ELb0ELb0ELb1ELb0ELb1ELb1EEENS1_21CollectiveEpilogueFwdINS6_IJS8_SA_S9_EEENS6_IJNS7_ILi1EEESI_SI_EEESC_SE_Li128ELb0ELb1ELb1ELb0EEENS1_19SingleTileSchedulerILb0ELb1ELb1ELi128EEEEEEEEEvNT_6ParamsE,@"STO_CUDA_ENTRY STV_DEFAULT"
_ZN7cutlass13device_kernelIN5flash19enable_sm80_to_sm89INS1_16FlashAttnFwdSm80INS1_25CollectiveMainloopFwdSm80ILi4ELi1ELb0EN4cute5tupleIJNS5_1CILi128EEENS7_ILi96EEENS7_ILi64EEEEEELi64ENS_10bfloat16_tEfNS_4arch4Sm80ELb0ELb1ELb0ELb0ELb1ELb0ELb1ELb1EEENS1_21CollectiveEpilogueFwdINS6_IJS8_SA_S9_EEENS6_IJNS7_ILi1EEESI_SI_EEESC_SE_Li128ELb0ELb1ELb1ELb0EEENS1_19SingleTileSchedulerILb0ELb1ELb1ELi128EEEEEEEEEvNT_6ParamsE:
[----:B------:R-:W-:Y:S01]  /*0000*/  LDC R1, c[0x0][0x28] ;  /* 0x00000a00ff017b82 */ /* 0x000fe20000000800 */
[----:B------:R-:W-:Y:S05]  /*0010*/  EXIT ;  /* 0x000000000000794d */ /* 0x000fea0003800000 */
.L_x_3:
        /* <DEDUP_REMOVED lines=14> */
.L_x_12:


//--------------------- .text._ZN7cutlass13device_kernelIN5flash19enable_sm80_to_sm89INS1_16FlashAttnFwdSm80INS1_25CollectiveMainloopFwdSm80ILi4ELi1ELb0EN4cute5tupleIJNS5_1CILi128EEENS7_ILi80EEENS7_ILi64EEEEEELi64ENS_10bfloat16_tEfNS_4arch4Sm80ELb0ELb1ELb0ELb1ELb1ELb0ELb1ELb1EEENS1_21CollectiveEpilogueFwdINS6_IJS8_SA_S9_EEENS6_IJNS7_ILi1EEESI_SI_EEESC_SE_Li128ELb1ELb1ELb1ELb0EEENS1_36VarlenDynamicPersistentTileSchedulerILi128ELi80ELi128ELi128ELb1ELb1ELb0ELb1ELb0ELb1EEEEEEEEEvNT_6ParamsE --------------------------
	.section	.text._ZN7cutlass13device_kernelIN5flash19enable_sm80_to_sm89INS1_16FlashAttnFwdSm80INS1_25CollectiveMainloopFwdSm80ILi4ELi1ELb0EN4cute5tupleIJNS5_1CILi128EEENS7_ILi80EEENS7_ILi64EEEEEELi64ENS_10bfloat16_tEfNS_4arch4Sm80ELb0ELb1ELb0ELb1ELb1ELb0ELb1ELb1EEENS1_21CollectiveEpilogueFwdINS6_IJS8_SA_S9_EEENS6_IJNS7_ILi1EEESI_SI_EEESC_SE_Li128ELb1ELb1ELb1ELb0EEENS1_36VarlenDynamicPersistentTileSchedulerILi128ELi80ELi128ELi128ELb1ELb1ELb0ELb1ELb0ELb1EEEEEEEEEvNT_6ParamsE,"ax",@progbits
	.align	128
.text._ZN7cutlass13device_kernelIN5flash19enable_sm80_to_sm89INS1_16FlashAttnFwdSm80INS1_25CollectiveMainloopFwdSm80ILi4ELi1ELb0EN4cute5tupleIJNS5_1CILi128EEENS7_ILi80EEENS7_ILi64EEEEEELi64ENS_10bfloat16_tEfNS_4arch4Sm80ELb0ELb1ELb0ELb1ELb1ELb0ELb1ELb1EEENS1_21CollectiveEpilogueFwdINS6_IJS8_SA_S9_EEENS6_IJNS7_ILi1EEESI_SI_EEESC_SE_Li128ELb1ELb1ELb1ELb0EEENS1_36VarlenDynamicPersistentTileSchedulerILi128ELi80ELi128ELi128ELb1ELb1ELb0ELb1ELb0ELb1EEEEEEEEEvNT_6ParamsE:
        .type           _ZN7cutlass13device_kernelIN5flash19enable_sm80_to_sm89INS1_16FlashAttnFwdSm80INS1_25CollectiveMainloopFwdSm80ILi4ELi1ELb0EN4cute5tupleIJNS5_1CILi128EEENS7_ILi80EEENS7_ILi64EEEEEELi64ENS_10bfloat16_tEfNS_4arch4Sm80ELb0ELb1ELb0ELb1ELb1ELb0ELb1ELb1EEENS1_21CollectiveEpilogueFwdINS6_IJS8_SA_S9_EEENS6_IJNS7_ILi1EEESI_SI_EEESC_SE_Li128ELb1ELb1ELb1ELb0EEENS1_36VarlenDynamicPersistentTileSchedulerILi128ELi80ELi128ELi128ELb1ELb1ELb0ELb1ELb0ELb1EEEEEEEEEvNT_6ParamsE,@function
        .size           _ZN7cutlass13device_kernelIN5flash19enable_sm80_to_sm89INS1_16FlashAttnFwdSm80INS1_25CollectiveMainloopFwdSm80ILi4ELi1ELb0EN4cute5tupleIJNS5_1CILi128EEENS7_ILi80EEENS7_ILi64EEEEEELi64ENS_10bfloat16_tEfNS_4arch4Sm80ELb0ELb1ELb0ELb1ELb1ELb0ELb1ELb1EEENS1_21CollectiveEpilogueFwdINS6_IJS8_SA_S9_EEENS6_IJNS7_ILi1EEESI_SI_EEESC_SE_Li128ELb1ELb1ELb1ELb0EEENS1_36VarlenDynamicPersistentTileSchedulerILi128ELi80ELi128ELi128ELb1ELb1ELb0ELb1ELb0ELb1EEEEEEEEEvNT_6ParamsE,(.L_x_13 - _ZN7cutlass13device_kernelIN5flash19enable_sm80_to_sm89INS1_16FlashAttnFwdSm80INS1_25CollectiveMainloopFwdSm80ILi4ELi1ELb0EN4cute5tupleIJNS5_1CILi128EEENS7_ILi80EEENS7_ILi64EEEEEELi64ENS_10bfloat16_tEfNS_4arch4Sm80ELb0ELb1ELb0ELb1ELb1ELb0ELb1ELb1EEENS1_21CollectiveEpilogueFwdINS6_IJS8_SA_S9_EEENS6_IJNS7_ILi1EEESI_SI_EEESC_SE_Li128ELb1ELb1ELb1ELb0EEENS1_36VarlenDynamicPersistentTileSchedulerILi128ELi80ELi128ELi128ELb1ELb1ELb0ELb1ELb0ELb1EEEEEEEEEvNT_6ParamsE)
        .other          _ZN7cutlass13device_kernelIN5flash19enable_sm80_to_sm89INS1_16FlashAttnFwdSm80INS1_25CollectiveMainloopFwdSm80ILi4ELi1ELb0EN4cute5tupleIJNS5_1CILi128EEENS7_ILi80EEENS7_ILi64EEEEEELi64ENS_10bfloat16_tEfNS_4arch4Sm80ELb0ELb1ELb0ELb1ELb1ELb0ELb1ELb1EEENS1_21CollectiveEpilogueFwdINS6_IJS8_SA_S9_EEENS6_IJNS7_ILi1EEESI_SI_EEESC_SE_Li128ELb1ELb1ELb1ELb0EEENS1_36VarlenDynamicPersistentTileSchedulerILi128ELi80ELi128ELi128ELb1ELb1ELb0ELb1ELb0ELb1EEEEEEEEEvNT_6ParamsE,@"STO_CUDA_ENTRY STV_DEFAULT"
_ZN7cutlass13device_kernelIN5flash19enable_sm80_to_sm89INS1_16FlashAttnFwdSm80INS1_25CollectiveMainloopFwdSm80ILi4ELi1ELb0EN4cute5tupleIJNS5_1CILi128EEENS7_ILi80EEENS7_ILi64EEEEEELi64ENS_10bfloat16_tEfNS_4arch4Sm80ELb0ELb1ELb0ELb1ELb1ELb0ELb1ELb1EEENS1_21CollectiveEpilogueFwdINS6_IJS8_SA_S9_EEENS6_IJNS7_ILi1EEESI_SI_EEESC_SE_Li128ELb1ELb1ELb1ELb0EEENS1_36VarlenDynamicPersistentTileSchedulerILi128ELi80ELi128ELi128ELb1ELb1ELb0ELb1ELb0ELb1EEEEEEEEEvNT_6ParamsE:
[----:B------:R-:W-:Y:S01]  /*0000*/  LDC R1, c[0x0][0x28] ;  /* 0x00000a00ff017b82 */ /* 0x000fe20000000800 */
[----:B------:R-:W-:Y:S05]  /*0010*/  EXIT ;  /* 0x000000000000794d */ /* 0x000fea0003800000 */
.L_x_4:
        /* <DEDUP_REMOVED lines=14> */
.L_x_13:


//--------------------- .text._ZN7cutlass13device_kernelIN5flash19enable_sm80_to_sm89INS1_16FlashAttnFwdSm80INS1_25CollectiveMainloopFwdSm80ILi4ELi1ELb0EN4cute5tupleIJNS5_1CILi128EEENS7_ILi80EEENS7_ILi64EEEEEELi64ENS_10bfloat16_tEfNS_4arch4Sm80ELb0ELb1ELb0ELb1ELb1ELb1ELb1ELb1EEENS1_21CollectiveEpilogueFwdINS6_IJS8_SA_S9_EEENS6_IJNS7_ILi1EEESI_SI_EEESC_SE_Li128ELb1ELb1ELb1ELb0EEENS1_36VarlenDynamicPersistentTileSchedulerILi128ELi80ELi128ELi128ELb1ELb1ELb0ELb1ELb0ELb1EEEEEEEEEvNT_6ParamsE --------------------------
	.section	.text._ZN7cutlass13device_kernelIN5flash19enable_sm80_to_sm89INS1_16FlashAttnFwdSm80INS1_25CollectiveMainloopFwdSm80ILi4ELi1ELb0EN4cute5tupleIJNS5_1CILi128EEENS7_ILi80EEENS7_ILi64EEEEEELi64ENS_10bfloat16_tEfNS_4arch4Sm80ELb0ELb1ELb0ELb1ELb1ELb1ELb1ELb1EEENS1_21CollectiveEpilogueFwdINS6_IJS8_SA_S9_EEENS6_IJNS7_ILi1EEESI_SI_EEESC_SE_Li128ELb1ELb1ELb1ELb0EEENS1_36VarlenDynamicPersistentTileSchedulerILi128ELi80ELi128ELi128ELb1ELb1ELb0ELb1ELb0ELb1EEEEEEEEEvNT_6ParamsE,"ax",@progbits
	.align	128
.text._ZN7cutlass13device_kernelIN5flash19enable_sm80_to_sm89INS1_16FlashAttnFwdSm80INS1_25CollectiveMainloopFwdSm80ILi4ELi1ELb0EN4cute5tupleIJNS5_1CILi128EEENS7_ILi80EEENS7_ILi64EEEEEELi64ENS_10bfloat16_tEfNS_4arch4Sm80ELb0ELb1ELb0ELb1ELb1ELb1ELb1ELb1EEENS1_21CollectiveEpilogueFwdINS6_IJS8_SA_S9_EEENS6_IJNS7_ILi1EEESI_SI_EEESC_SE_Li128ELb1ELb1ELb1ELb0EEENS1_36VarlenDynamicPersistentTileSchedulerILi128ELi80ELi128ELi128ELb1ELb1ELb0ELb1ELb0ELb1EEEEEEEEEvNT_6ParamsE:
        .type           _ZN7cutlass13device_kernelIN5flash19enable_sm80_to_sm89INS1_16FlashAttnFwdSm80INS1_25CollectiveMainloopFwdSm80ILi4ELi1ELb0EN4cute5tupleIJNS5_1CILi128EEENS7_ILi80EEENS7_ILi64EEEEEELi64ENS_10bfloat16_tEfNS_4arch4Sm80ELb0ELb1ELb0ELb1ELb1ELb1ELb1ELb1EEENS1_21CollectiveEpilogueFwdINS6_IJS8_SA_S9_EEENS6_IJNS7_ILi1EEESI_SI_EEESC_SE_Li128ELb1ELb1ELb1ELb0EEENS1_36VarlenDynamicPersistentTileSchedulerILi128ELi80ELi128ELi128ELb1ELb1ELb0ELb1ELb0ELb1EEEEEEEEEvNT_6ParamsE,@function
        .size           _ZN7cutlass13device_kernelIN5flash19enable_sm80_to_sm89INS1_16FlashAttnFwdSm80INS1_25CollectiveMainloopFwdSm80ILi4ELi1ELb0EN4cute5tupleIJNS5_1CILi128EEENS7_ILi80EEENS7_ILi64EEEEEELi64ENS_10bfloat16_tEfNS_4arch4Sm80ELb0ELb1ELb0ELb1ELb1ELb1ELb1ELb1EEENS1_21CollectiveEpilogueFwdINS6_IJS8_SA_S9_EEENS6_IJNS7_ILi1EEESI_SI_EEESC_SE_Li128ELb1ELb1ELb1ELb0EEENS1_36VarlenDynamicPersistentTileSchedulerILi128ELi80ELi128ELi128ELb1ELb1ELb0ELb1ELb0ELb1EEEEEEEEEvNT_6ParamsE,(.L_x_14 - _ZN7cutlass13device_kernelIN5flash19enable_sm80_to_sm89INS1_16FlashAttnFwdSm80INS1_25CollectiveMainloopFwdSm80ILi4ELi1ELb0EN4cute5tupleIJNS5_1CILi128EEENS7_ILi80EEENS7_ILi64EEEEEELi64ENS_10bfloat16_tEfNS_4arch4Sm80ELb0ELb1ELb0ELb1ELb1ELb1ELb1ELb1EEENS1_21CollectiveEpilogueFwdINS6_IJS8_SA_S9_EEENS6_IJNS7_ILi1EEESI_SI_EEESC_SE_Li128ELb1ELb1ELb1ELb0EEENS1_36VarlenDynamicPersistentTileSchedulerILi128ELi80ELi128ELi128ELb1ELb1ELb0ELb1ELb0ELb1EEEEEEEEEvNT_6ParamsE)
        .other          _ZN7cutlass13device_kernelIN5flash19enable_sm80_to_sm89INS1_16FlashAttnFwdSm80INS1_25CollectiveMainloopFwdSm80ILi4ELi1ELb0EN4cute5tupleIJNS5_1CILi128EEENS7_ILi80EEENS7_ILi64EEEEEELi64ENS_10bfloat16_tEfNS_4arch4Sm80ELb0ELb1ELb0ELb1ELb1ELb1ELb1ELb1EEENS1_21CollectiveEpilogueFwdINS6_IJS8_SA_S9_EEENS6_IJNS7_ILi1EEESI_SI_EEESC_SE_Li128ELb1ELb1ELb1ELb0EEENS1_36VarlenDynamicPersistentTileSchedulerILi128ELi80ELi128ELi128ELb1ELb1ELb0ELb1ELb0ELb1EEEEEEEEEvNT_6ParamsE,@"STO_CUDA_ENTRY STV_DEFAULT"
_ZN7cutlass13device_kernelIN5flash19enable_sm80_to_sm89INS1_16FlashAttnFwdSm80INS1_25CollectiveMainloopFwdSm80ILi4ELi1ELb0EN4cute5tupleIJNS5_1CILi128EEENS7_ILi80EEENS7_ILi64EEEEEELi64ENS_10bfloat16_tEfNS_4arch4Sm80ELb0ELb1ELb0ELb1ELb1ELb1ELb1ELb1EEENS1_21CollectiveEpilogueFwdINS6_IJS8_SA_S9_EEENS6_IJNS7_ILi1EEESI_SI_EEESC_SE_Li128ELb1ELb1ELb1ELb0EEENS1_36VarlenDynamicPersistentTileSchedulerILi128ELi80ELi128ELi128ELb1ELb1ELb0ELb1ELb0ELb1EEEEEEEEEvNT_6ParamsE:
[----:B------:R-:W-:Y:S01]  /*0000*/  LDC R1, c[0x0][0x28] ;  /* 0x00000a00ff017b82 */ /* 0x000fe20000000800 */
[----:B------:R-:W-:Y:S05]  /*0010*/  EXIT ;  /* 0x000000000000794d */ /* 0x000fea0003800000 */
.L_x_5:
        /* <DEDUP_REMOVED lines=14> */
.L_x_14:


//--------------------- .text._ZN7cutlass13device_kernelIN5flash19enable_sm80_to_sm89INS1_16FlashAttnFwdSm80INS1_25CollectiveMainloopFwdSm80ILi4ELi1ELb0EN4cute5tupleIJNS5_1CILi128EEENS7_ILi112EEENS7_ILi64EEEEEELi64ENS_10bfloat16_tEfNS_4arch4Sm80ELb1ELb0ELb0ELb0ELb1ELb0ELb1ELb1EEENS1_21CollectiveEpilogueFwdINS6_IJS8_SA_S9_EEENS6_IJNS7_ILi1EEESI_SI_EEESC_SE_Li128ELb0ELb1ELb1ELb0EEENS1_30DynamicPersistentTileSchedulerILi128ELi128ELb1ELb1ELb0EEEEEEEEEvNT_6ParamsE --------------------------
	.section	.text._ZN7cutlass13device_kernelIN5flash19enable_sm80_to_sm89INS1_16FlashAttnFwdSm80INS1_25CollectiveMainloopFwdSm80ILi4ELi1ELb0EN4cute5tupleIJNS5_1CILi128EEENS7_ILi112EEENS7_ILi64EEEEEELi64ENS_10bfloat16_tEfNS_4arch4Sm80ELb1ELb0ELb0ELb0ELb1ELb0ELb1ELb1EEENS1_21CollectiveEpilogueFwdINS6_IJS8_SA_S9_EEENS6_IJNS7_ILi1EEESI_SI_EEESC_SE_Li128ELb0ELb1ELb1ELb0EEENS1_30DynamicPersistentTileSchedulerILi128ELi128ELb1ELb1ELb0EEEEEEEEEvNT_6ParamsE,"ax",@progbits
	.align	128
.text._ZN7cutlass13device_kernelIN5flash19enable_sm80_to_sm89INS1_16FlashAttnFwdSm80INS1_25CollectiveMainloopFwdSm80ILi4ELi1ELb0EN4cute5tupleIJNS5_1CILi128EEENS7_ILi112EEENS7_ILi64EEEEEELi64ENS_10bfloat16_tEfNS_4arch4Sm80ELb1ELb0ELb0ELb0ELb1ELb0ELb1ELb1EEENS1_21CollectiveEpilogueFwdINS6_IJS8_SA_S9_EEENS6_IJNS7_ILi1EEESI_SI_EEESC_SE_Li128ELb0ELb1ELb1ELb0EEENS1_30DynamicPersistentTileSchedulerILi128ELi128ELb1ELb1ELb0EEEEEEEEEvNT_6ParamsE:
        .type           _ZN7cutlass13device_kernelIN5flash19enable_sm80_to_sm89INS1_16FlashAttnFwdSm80INS1_25CollectiveMainloopFwdSm80ILi4ELi1ELb0EN4cute5tupleIJNS5_1CILi128EEENS7_ILi112EEENS7_ILi64EEEEEELi64ENS_10bfloat16_tEfNS_4arch4Sm80ELb1ELb0ELb0ELb0ELb1ELb0ELb1ELb1EEENS1_21CollectiveEpilogueFwdINS6_IJS8_SA_S9_EEENS6_IJNS7_ILi1EEESI_SI_EEESC_SE_Li128ELb0ELb1ELb1ELb0EEENS1_30DynamicPersistentTileSchedulerILi128ELi128ELb1ELb1ELb0EEEEEEEEEvNT_6ParamsE,@function
        .size           _ZN7cutlass13device_kernelIN5flash19enable_sm80_to_sm89INS1_16FlashAttnFwdSm80INS1_25CollectiveMainloopFwdSm80ILi4ELi1ELb0EN4cute5tupleIJNS5_1CILi128EEENS7_ILi112EEENS7_ILi64EEEEEELi64ENS_10bfloat16_tEfNS_4arch4Sm80ELb1ELb0ELb0ELb0ELb1ELb0ELb1ELb1EEENS1_21CollectiveEpilogueFwdINS6_IJS8_SA_S9_EEENS6_IJNS7_ILi1EEESI_SI_EEESC_SE_Li128ELb0ELb1ELb1ELb0EEENS1_30DynamicPersistentTileSchedulerILi128ELi128ELb1ELb1ELb0EEEEEEEEEvNT_6ParamsE,(.L_x_15 - _ZN7cutlass13device_kernelIN5flash19enable_sm80_to_sm89INS1_16FlashAttnFwdSm80INS1_25CollectiveMainloopFwdSm80ILi4ELi1ELb0EN4cute5tupleIJNS5_1CILi128EEENS7_ILi112EEENS7_ILi64EEEEEELi64ENS_10bfloat16_tEfNS_4arch4Sm80ELb1ELb0ELb0ELb0ELb1ELb0ELb1ELb1EEENS1_21CollectiveEpilogueFwdINS6_IJS8_SA_S9_EEENS6_IJNS7_ILi1EEESI_SI_EEESC_SE_Li128ELb0ELb1ELb1ELb0EEENS1_30DynamicPersistentTileSchedulerILi128ELi128ELb1ELb1ELb0EEEEEEEEEvNT_6ParamsE)
        .other          _ZN7cutlass13device_kernelIN5flash19enable_sm80_to_sm89INS1_16FlashAttnFwdSm80INS1_25CollectiveMainloopFwdSm80ILi4ELi1ELb0EN4cute5tupleIJNS5_1CILi128EEENS7_ILi112EEENS7_ILi64EEEEEELi64ENS_10bfloat16_tEfNS_4arch4Sm80ELb1ELb0ELb0ELb0ELb1ELb0ELb1ELb1EEENS1_21CollectiveEpilogueFwdINS6_IJS8_SA_S9_EEENS6_IJNS7_ILi1EEESI_SI_EEESC_SE_Li128ELb0ELb1ELb1ELb0EEENS1_30DynamicPersistentTileSchedulerILi128ELi128ELb1ELb1ELb0EEEEEEEEEvNT_6ParamsE,@"STO_CUDA_ENTRY STV_DEFAULT"
_ZN7cutlass13device_kernelIN5flash19enable_sm80_to_sm89INS1_16FlashAttnFwdSm80INS1_25CollectiveMainloopFwdSm80ILi4ELi1ELb0EN4cute5tupleIJNS5_1CILi128EEENS7_ILi112EEENS7_ILi64EEEEEELi64ENS_10bfloat16_tEfNS_4arch4Sm80ELb1ELb0ELb0ELb0ELb1ELb0ELb1ELb1EEENS1_21CollectiveEpilogueFwdINS6_IJS8_SA_S9_EEENS6_IJNS7_ILi1EEESI_SI_EEESC_SE_Li128ELb0ELb1ELb1ELb0EEENS1_30DynamicPersistentTileSchedulerILi128ELi128ELb1ELb1ELb0EEEEEEEEEvNT_6ParamsE:
[----:B------:R-:W-:Y:S01]  /*0000*/  LDC R1, c[0x0][0x28] ;  /* 0x00000a00ff017b82 */ /* 0x000fe20000000800 */
[----:B------:R-:W-:Y:S05]  /*0010*/  EXIT ;  /* 0x000000000000794d */ /* 0x000fea0003800000 */
.L_x_6:
        /* <DEDUP_REMOVED lines=14> */
.L_x_15:


//--------------------- .text._ZN7cutlass13device_kernelIN5flash19enable_sm80_to_sm89INS1_16FlashAttnFwdSm80INS1_25CollectiveMainloopFwdSm80ILi4ELi1ELb0EN4cute5tupleIJNS5_1CILi128EEENS7_ILi80EEENS7_ILi64EEEEEELi64ENS_10bfloat16_tEfNS_4arch4Sm80ELb1ELb0ELb0ELb1ELb1ELb0ELb1ELb1EEENS1_21CollectiveEpilogueFwdINS6_IJS8_SA_S9_EEENS6_IJNS7_ILi1EEESI_SI_EEESC_SE_Li128ELb1ELb1ELb1ELb0EEENS1_36VarlenDynamicPersistentTileSchedulerILi128ELi80ELi128ELi128ELb1ELb1ELb0ELb1ELb1ELb1EEEEEEEEEvNT_6ParamsE --------------------------
	.section	.text._ZN7cutlass13device_kernelIN5flash19enable_sm80_to_sm89INS1_16FlashAttnFwdSm80INS1_25CollectiveMainloopFwdSm80ILi4ELi1ELb0EN4cute5tupleIJNS5_1CILi128EEENS7_ILi80EEENS7_ILi64EEEEEELi64ENS_10bfloat16_tEfNS_4arch4Sm80ELb1ELb0ELb0ELb1ELb1ELb0ELb1ELb1EEENS1_21CollectiveEpilogueFwdINS6_IJS8_SA_S9_EEENS6_IJNS7_ILi1EEESI_SI_EEESC_SE_Li128ELb1ELb1ELb1ELb0EEENS1_36VarlenDynamicPersistentTileSchedulerILi128ELi80ELi128ELi128ELb1ELb1ELb0ELb1ELb1ELb1EEEEEEEEEvNT_6ParamsE,"ax",@progbits
	.align	128
.text._ZN7cutlass13device_kernelIN5flash19enable_sm80_to_sm89INS1_16FlashAttnFwdSm80INS1_25CollectiveMainloopFwdSm80ILi4ELi1ELb0EN4cute5tupleIJNS5_1CILi128EEENS7_ILi80EEENS7_ILi64EEEEEELi64ENS_10bfloat16_tEfNS_4arch4Sm80ELb1ELb0ELb0ELb1ELb1ELb0ELb1ELb1EEENS1_21CollectiveEpilogueFwdINS6_IJS8_SA_S9_EEENS6_IJNS7_ILi1EEESI_SI_EEESC_SE_Li128ELb1ELb1ELb1ELb0EEENS1_36VarlenDynamicPersistentTileSchedulerILi128ELi80ELi128ELi128ELb1ELb1ELb0ELb1ELb1ELb1EEEEEEEEEvNT_6ParamsE:
        .type           _ZN7cutlass13device_kernelIN5flash19enable_sm80_to_sm89INS1_16FlashAttnFwdSm80INS1_25CollectiveMainloopFwdSm80ILi4ELi1ELb0EN4cute5tupleIJNS5_1CILi128EEENS7_ILi80EEENS7_ILi64EEEEEELi64ENS_10bfloat16_tEfNS_4arch4Sm80ELb1ELb0ELb0ELb1ELb1ELb0ELb1ELb1EEENS1_21CollectiveEpilogueFwdINS6_IJS8_SA_S9_EEENS6_IJNS7_ILi1EEESI_SI_EEESC_SE_Li128ELb1ELb1ELb1ELb0EEENS1_36VarlenDynamicPersistentTileSchedulerILi128ELi80ELi128ELi128ELb1ELb1ELb0ELb1ELb1ELb1EEEEEEEEEvNT_6ParamsE,@function
        .size           _ZN7cutlass13device_kernelIN5flash19enable_sm80_to_sm89INS1_16FlashAttnFwdSm80INS1_25CollectiveMainloopFwdSm80ILi4ELi1ELb0EN4cute5tupleIJNS5_1CILi128EEENS7_ILi80EEENS7_ILi64EEEEEELi64ENS_10bfloat16_tEfNS_4arch4Sm80ELb1ELb0ELb0ELb1ELb1ELb0ELb1ELb1EEENS1_21CollectiveEpilogueFwdINS6_IJS8_SA_S9_EEENS6_IJNS7_ILi1EEESI_SI_EEESC_SE_Li128ELb1ELb1ELb1ELb0EEENS1_36VarlenDynamicPersistentTileSchedulerILi128ELi80ELi128ELi128ELb1ELb1ELb0ELb1ELb1ELb1EEEEEEEEEvNT_6ParamsE,(.L_x_16 - _ZN7cutlass13device_kernelIN5flash19enable_sm80_to_sm89INS1_16FlashAttnFwdSm80INS1_25CollectiveMainloopFwdSm80ILi4ELi1ELb0EN4cute5tupleIJNS5_1CILi128EEENS7_ILi80EEENS7_ILi64EEEEEELi64ENS_10bfloat16_tEfNS_4arch4Sm80ELb1ELb0ELb0ELb1ELb1ELb0ELb1ELb1EEENS1_21CollectiveEpilogueFwdINS6_IJS8_SA_S9_EEENS6_IJNS7_ILi1EEESI_SI_EEESC_SE_Li128ELb1ELb1ELb1ELb0EEENS1_36VarlenDynamicPersistentTileSchedulerILi128ELi80ELi128ELi128ELb1ELb1ELb0ELb1ELb1ELb1EEEEEEEEEvNT_6ParamsE)
        .other          _ZN7cutlass13device_kernelIN5flash19enable_sm80_to_sm89INS1_16FlashAttnFwdSm80INS1_25CollectiveMainloopFwdSm80ILi4ELi1ELb0EN4cute5tupleIJNS5_1CILi128EEENS7_ILi80EEENS7_ILi64EEEEEELi64ENS_10bfloat16_tEfNS_4arch4Sm80ELb1ELb0ELb0ELb1ELb1ELb0ELb1ELb1EEENS1_21CollectiveEpilogueFwdINS6_IJS8_SA_S9_EEENS6_IJNS7_ILi1EEESI_SI_EEESC_SE_Li128ELb1ELb1ELb1ELb0EEENS1_36VarlenDynamicPersistentTileSchedulerILi128ELi80ELi128ELi128ELb1ELb1ELb0ELb1ELb1ELb1EEEEEEEEEvNT_6ParamsE,@"STO_CUDA_ENTRY STV_DEFAULT"
_ZN7cutlass13device_kernelIN5flash19enable_sm80_to_sm89INS1_16FlashAttnFwdSm80INS1_25CollectiveMainloopFwdSm80ILi4ELi1ELb0EN4cute5tupleIJNS5_1CILi128EEENS7_ILi80EEENS7_ILi64EEEEEELi64ENS_10bfloat16_tEfNS_4arch4Sm80ELb1ELb0ELb0ELb1ELb1ELb0ELb1ELb1EEENS1_21CollectiveEpilogueFwdINS6_IJS8_SA_S9_EEENS6_IJNS7_ILi1EEESI_SI_EEESC_SE_Li128ELb1ELb1ELb1ELb0EEENS1_36VarlenDynamicPersistentTileSchedulerILi128ELi80ELi128ELi128ELb1ELb1ELb0ELb1ELb1ELb1EEEEEEEEEvNT_6ParamsE:
[----:B------:R-:W-:Y:S01]  /*0000*/  LDC R1, c[0x0][0x28] ;  /* 0x00000a00ff017b82 */ /* 0x000fe20000000800 */
[----:B------:R-:W-:Y:S05]  /*0010*/  EXIT ;  /* 0x000000000000794d */ /* 0x000fea0003800000 */
.L_x_7:
        /* <DEDUP_REMOVED lines=14> */
.L_x_16:


//--------------------- .text._ZN7cutlass13device_kernelIN5flash19enable_sm80_to_sm89INS1_16FlashAttnFwdSm80INS1_25CollectiveMainloopFwdSm80ILi4ELi1ELb0EN4cute5tupleIJNS5_1CILi128EEENS7_ILi80EEENS7_ILi64EEEEEELi64ENS_10bfloat16_tEfNS_4arch4Sm80ELb1ELb0ELb0ELb1ELb1ELb1ELb1ELb1EEENS1_21CollectiveEpilogueFwdINS6_IJS8_SA_S9_EEENS6_IJNS7_ILi1EEESI_SI_EEESC_SE_Li128ELb1ELb1ELb1ELb0EEENS1_36VarlenDynamicPersistentTileSchedulerILi128ELi80ELi128ELi128ELb1ELb1ELb0ELb1ELb1ELb1EEEEEEEEEvNT_6ParamsE --------------------------
	.section	.text._ZN7cutlass13device_kernelIN5flash19enable_sm80_to_sm89INS1_16FlashAttnFwdSm80INS1_25CollectiveMainloopFwdSm80ILi4ELi1ELb0EN4cute5tupleIJNS5_1CILi128EEENS7_ILi80EEENS7_ILi64EEEEEELi64ENS_10bfloat16_tEfNS_4arch4Sm80ELb1ELb0ELb0ELb1ELb1ELb1ELb1ELb1EEENS1_21CollectiveEpilogueFwdINS6_IJS8_SA_S9_EEENS6_IJNS7_ILi1EEESI_SI_EEESC_SE_Li128ELb1ELb1ELb1ELb0EEENS1_36VarlenDynamicPersistentTileSchedulerILi128ELi80ELi128ELi128ELb1ELb1ELb0ELb1ELb1ELb1EEEEEEEEEvNT_6ParamsE,"ax",@progbits
	.align	128
.text._ZN7cutlass13device_kernelIN5flash19enable_sm80_to_sm89INS1_16FlashAttnFwdSm80INS1_25CollectiveMainloopFwdSm80ILi4ELi1ELb0EN4cute5tupleIJNS5_1CILi128EEENS7_ILi80EEENS7_ILi64EEEEEELi64ENS_10bfloat16_tEfNS_4arch4Sm80ELb1ELb0ELb0ELb1ELb1ELb1ELb1ELb1EEENS1_21CollectiveEpilogueFwdINS6_IJS8_SA_S9_EEENS6_IJNS7_ILi1EEESI_SI_EEESC_SE_Li128ELb1ELb1ELb1ELb0EEENS1_36VarlenDynamicPersistentTileSchedulerILi128ELi80ELi128ELi128ELb1ELb1ELb0ELb1ELb1ELb1EEEEEEEEEvNT_6ParamsE:
        .type           _ZN7cutlass13device_kernelIN5flash19enable_sm80_to_sm89INS1_16FlashAttnFwdSm80INS1_25CollectiveMainloopFwdSm80ILi4ELi1ELb0EN4cute5tupleIJNS5_1CILi128EEENS7_ILi80EEENS7_ILi64EEEEEELi64ENS_10bfloat16_tEfNS_4arch4Sm80ELb1ELb0ELb0ELb1ELb1ELb1ELb1ELb1EEENS1_21CollectiveEpilogueFwdINS6_IJS8_SA_S9_EEENS6_IJNS7_ILi1EEESI_SI_EEESC_SE_Li128ELb1ELb1ELb1ELb0EEENS1_36VarlenDynamicPersistentTileSchedulerILi128ELi80ELi128ELi128ELb1ELb1ELb0ELb1ELb1ELb1EEEEEEEEEvNT_6ParamsE,@function
        .size           _ZN7cutlass13device_kernelIN5flash19enable_sm80_to_sm89INS1_16FlashAttnFwdSm80INS1_25CollectiveMainloopFwdSm80ILi4ELi1ELb0EN4cute5tupleIJNS5_1CILi128EEENS7_ILi80EEENS7_ILi64EEEEEELi64ENS_10bfloat16_tEfNS_4arch4Sm80ELb1ELb0ELb0ELb1ELb1ELb1ELb1ELb1EEENS1_21CollectiveEpilogueFwdINS6_IJS8_SA_S9_EEENS6_IJNS7_ILi1EEESI_SI_EEESC_SE_Li128ELb1ELb1ELb1ELb0EEENS1_36VarlenDynamicPersistentTileSchedulerILi128ELi80ELi128ELi128ELb1ELb1ELb0ELb1ELb1ELb1EEEEEEEEEvNT_6ParamsE,(.L_x_17 - _ZN7cutlass13device_kernelIN5flash19enable_sm80_to_sm89INS1_16FlashAttnFwdSm80INS1_25CollectiveMainloopFwdSm80ILi4ELi1ELb0EN4cute5tupleIJNS5_1CILi128EEENS7_ILi80EEENS7_ILi64EEEEEELi64ENS_10bfloat16_tEfNS_4arch4Sm80ELb1ELb0ELb0ELb1ELb1ELb1ELb1ELb1EEENS1_21CollectiveEpilogueFwdINS6_IJS8_SA_S9_EEENS6_IJNS7_ILi1EEESI_SI_EEESC_SE_Li128ELb1ELb1ELb1ELb0EEENS1_36VarlenDynamicPersistentTileSchedulerILi128ELi80ELi128ELi128ELb1ELb1ELb0ELb1ELb1ELb1EEEEEEEEEvNT_6ParamsE)
        .other          _ZN7cutlass13device_kernelIN5flash19enable_sm80_to_sm89INS1_16FlashAttnFwdSm80INS1_25CollectiveMainloopFwdSm80ILi4ELi1ELb0EN4cute5tupleIJNS5_1CILi128EEENS7_ILi80EEENS7_ILi64EEEEEELi64ENS_10bfloat16_tEfNS_4arch4Sm80ELb1ELb0ELb0ELb1ELb1ELb1ELb1ELb1EEENS1_21CollectiveEpilogueFwdINS6_IJS8_SA_S9_EEENS6_IJNS7_ILi1EEESI_SI_EEESC_SE_Li128ELb1ELb1ELb1ELb0EEENS1_36VarlenDynamicPersistentTileSchedulerILi128ELi80ELi128ELi128ELb1ELb1ELb0ELb1ELb1ELb1EEEEEEEEEvNT_6ParamsE,@"STO_CUDA_ENTRY STV_DEFAULT"
_ZN7cutlass13device_kernelIN5flash19enable_sm80_to_sm89INS1_16FlashAttnFwdSm80INS1_25CollectiveMainloopFwdSm80ILi4ELi1ELb0EN4cute5tupleIJNS5_1CILi128EEENS7_ILi80EEENS7_ILi64EEEEEELi64ENS_10bfloat16_tEfNS_4arch4Sm80ELb1ELb0ELb0ELb1ELb1ELb1ELb1ELb1EEENS1_21CollectiveEpilogueFwdINS6_IJS8_SA_S9_EEENS6_IJNS7_ILi1EEESI_SI_EEESC_SE_Li128ELb1ELb1ELb1ELb0EEENS1_36VarlenDynamicPersistentTileSchedulerILi128ELi80ELi128ELi128ELb1ELb1ELb0ELb1ELb1ELb1EEEEEEEEEvNT_6ParamsE:
[----:B------:R-:W-:Y:S01]  /*0000*/  LDC R1, c[0x0][0x28] ;  /* 0x00000a00ff017b82 */ /* 0x000fe20000000800 */
[----:B------:R-:W-:Y:S05]  /*0010*/  EXIT ;  /* 0x000000000000794d */ /* 0x000fea0003800000 */
.L_x_8:
        /* <DEDUP_REMOVED lines=14> */
.L_x_17:


//--------------------- .nv.shared.reserved.0     --------------------------
	.section	.nv.shared.reserved.0,"aw",@nobits
	.weak		__nv_reservedSMEM_offset_0_alias
	.size		__nv_reservedSMEM_offset_0_alias, 0, 0
	.other		__nv_reservedSMEM_offset_0_alias,@"STO_CUDA_RESERVED_SHARED STV_DEFAULT"
__nv_reservedSMEM_offset_0_alias:
	.zero		0


//--------------------- .nv.global                --------------------------
	.section	.nv.global,"aw",@nobits
.nv.global:
	.type		_ZN77_INTERNAL_c3abf77a_41_flash_fwd_hdim64_bf16_paged_split_sm80_cu_ef95aea4_39844cute1_E,@object
	.size		_ZN77_INTERNAL_c3abf77a_41_flash_fwd_hdim64_bf16_paged_split_sm80_cu_ef95aea4_39844cute1_E,(_ZN77_INTERNAL_c3abf77a_41_flash_fwd_hdim64_bf16_paged_split_sm80_cu_ef95aea4_39844cuda3std3__45__cpo6cbeginE - _ZN77_INTERNAL_c3abf77a_41_flash_fwd_hdim64_bf16_paged_split_sm80_cu_ef95aea4_39844cute1_E)
_ZN77_INTERNAL_c3abf77a_41_flash_fwd_hdim64_bf16_paged_split_sm80_cu_ef95aea4_39844cute1_E:
	.zero		1
	.type		_ZN77_INTERNAL_c3abf77a_41_flash_fwd_hdim64_bf16_paged_split_sm80_cu_ef95aea4_39844cuda3std3__45__cpo6cbeginE,@object
	.size		_ZN77_INTERNAL_c3abf77a_41_flash_fwd_hdim64_bf16_paged_split_sm80_cu_ef95aea4_39844cuda3std3__45__cpo6cbeginE,(_ZN77_INTERNAL_c3abf77a_41_flash_fwd_hdim64_bf16_paged_split_sm80_cu_ef95aea4_39844cuda3std3__48in_placeE - _ZN77_INTERNAL_c3abf77a_41_flash_fwd_hdim64_bf16_paged_split_sm80_cu_ef95aea4_39844cuda3std3__45__cpo6cbeginE)
_ZN77_INTERNAL_c3abf77a_41_flash_fwd_hdim64_bf16_paged_split_sm80_cu_ef95aea4_39844cuda3std3__45__cpo6cbeginE:
	.zero		1
	.type		_ZN77_INTERNAL_c3abf77a_41_flash_fwd_hdim64_bf16_paged_split_sm80_cu_ef95aea4_39844cuda3std3__48in_placeE,@object
	.size		_ZN77_INTERNAL_c3abf77a_41_flash_fwd_hdim64_bf16_paged_split_sm80_cu_ef95aea4_39844cuda3std3__48in_placeE,(_ZN77_INTERNAL_c3abf77a_41_flash_fwd_hdim64_bf16_paged_split_sm80_cu_ef95aea4_39844cuda3std6ranges3__45__cpo9iter_moveE - _ZN77_INTERNAL_c3abf77a_41_flash_fwd_hdim64_bf16_paged_split_sm80_cu_ef95aea4_39844cuda3std3__48in_placeE)
_ZN77_INTERNAL_c3abf77a_41_flash_fwd_hdim64_bf16_paged_split_sm80_cu_ef95aea4_39844cuda3std3__48in_placeE:
	.zero		1
	.type		_ZN77_INTERNAL_c3abf77a_41_flash_fwd_hdim64_bf16_paged_split_sm80_cu_ef95aea4_39844cuda3std6ranges3__45__cpo9iter_moveE,@object
	.size		_ZN77_INTERNAL_c3abf77a_41_flash_fwd_hdim64_bf16_paged_split_sm80_cu_ef95aea4_39844cuda3std6ranges3__45__cpo9iter_moveE,(_ZN77_INTERNAL_c3abf77a_41_flash_fwd_hdim64_bf16_paged_split_sm80_cu_ef95aea4_39844cuda3std3__45__cpo5beginE - _ZN77_INTERNAL_c3abf77a_41_flash_fwd_hdim64_bf16_paged_split_sm80_cu_ef95aea4_39844cuda3std6ranges3__45__cpo9iter_moveE)
_ZN77_INTERNAL_c3abf77a_41_flash_fwd_hdim64_bf16_paged_split_sm80_cu_ef95aea4_39844cuda3std6ranges3__45__cpo9iter_moveE:
	.zero		1
	.type		_ZN77_INTERNAL_c3abf77a_41_flash_fwd_hdim64_bf16_paged_split_sm80_cu_ef95aea4_39844cuda3std3__45__cpo5beginE,@object
	.size		_ZN77_INTERNAL_c3abf77a_41_flash_fwd_hdim64_bf16_paged_split_sm80_cu_ef95aea4_39844cuda3std3__45__cpo5beginE,(_ZN77_INTERNAL_c3abf77a_41_flash_fwd_hdim64_bf16_paged_split_sm80_cu_ef95aea4_39844cuda3std3__479_GLOBAL__N__c3abf77a_41_flash_fwd_hdim64_bf16_paged_split_sm80_cu_ef95aea4_39846ignoreE - _ZN77_INTERNAL_c3abf77a_41_flash_fwd_hdim64_bf16_paged_split_sm80_cu_ef95aea4_39844cuda3std3__45__cpo5beginE)
_ZN77_INTERNAL_c3abf77a_41_flash_fwd_hdim64_bf16_paged_split_sm80_cu_ef95aea4_39844cuda3std3__45__cpo5beginE:
	.zero		1
	.type		_ZN77_INTERNAL_c3abf77a_41_flash_fwd_hdim64_bf16_paged_split_sm80_cu_ef95aea4_39844cuda3std3__479_GLOBAL__N__c3abf77a_41_flash_fwd_hdim64_bf16_paged_split_sm80_cu_ef95aea4_39846ignoreE,@object
	.size		_ZN77_INTERNAL_c3abf77a_41_flash_fwd_hdim64_bf16_paged_split_sm80_cu_ef95aea4_39844cuda3std3__479_GLOBAL__N__c3abf77a_41_flash_fwd_hdim64_bf16_paged_split_sm80_cu_ef95aea4_39846ignoreE,(_ZN77_INTERNAL_c3abf77a_41_flash_fwd_hdim64_bf16_paged_split_sm80_cu_ef95aea4_39844cute7productE - _ZN77_INTERNAL_c3abf77a_41_flash_fwd_hdim64_bf16_paged_split_sm80_cu_ef95aea4_39844cuda3std3__479_GLOBAL__N__c3abf77a_41_flash_fwd_hdim64_bf16_paged_split_sm80_cu_ef95aea4_39846ignoreE)
_ZN77_INTERNAL_c3abf77a_41_flash_fwd_hdim64_bf16_paged_split_sm80_cu_ef95aea4_39844cuda3std3__479_GLOBAL__N__c3abf77a_41_flash_fwd_hdim64_bf16_paged_split_sm80_cu_ef95aea4_39846ignoreE:
	.zero		1
	.type		_ZN77_INTERNAL_c3abf77a_41_flash_fwd_hdim64_bf16_paged_split_sm80_cu_ef95aea4_39844cute7productE,@object
	.size		_ZN77_INTERNAL_c3abf77a_41_flash_fwd_hdim64_bf16_paged_split_sm80_cu_ef95aea4_39844cute7productE,(_ZN77_INTERNAL_c3abf77a_41_flash_fwd_hdim64_bf16_paged_split_sm80_cu_ef95aea4_39844cuda3std3__45__cpo3endE - _ZN77_INTERNAL_c3abf77a_41_flash_fwd_hdim64_bf16_paged_split_sm80_cu_ef95aea4_39844cute7productE)
_ZN77_INTERNAL_c3abf77a_41_flash_fwd_hdim64_bf16_paged_split_sm80_cu_ef95aea4_39844cute7productE:
	.zero		1
	.type		_ZN77_INTERNAL_c3abf77a_41_flash_fwd_hdim64_bf16_paged_split_sm80_cu_ef95aea4_39844cuda3std3__45__cpo3endE,@object
	.size		_ZN77_INTERNAL_c3abf77a_41_flash_fwd_hdim64_bf16_paged_split_sm80_cu_ef95aea4_39844cuda3std3__45__cpo3endE,(_ZN77_INTERNAL_c3abf77a_41_flash_fwd_hdim64_bf16_paged_split_sm80_cu_ef95aea4_39844cuda3std3__419piecewise_constructE - _ZN77_INTERNAL_c3abf77a_41_flash_fwd_hdim64_bf16_paged_split_sm80_cu_ef95aea4_39844cuda3std3__45__cpo3endE)
_ZN77_INTERNAL_c3abf77a_41_flash_fwd_hdim64_bf16_paged_split_sm80_cu_ef95aea4_39844cuda3std3__45__cpo3endE:
	.zero		1
	.type		_ZN77_INTERNAL_c3abf77a_41_flash_fwd_hdim64_bf16_paged_split_sm80_cu_ef95aea4_39844cuda3std3__419piecewise_constructE,@object
	.size		_ZN77_INTERNAL_c3abf77a_41_flash_fwd_hdim64_bf16_paged_split_sm80_cu_ef95aea4_39844cuda3std3__419piecewise_constructE,(_ZN77_INTERNAL_c3abf77a_41_flash_fwd_hdim64_bf16_paged_split_sm80_cu_ef95aea4_39844cuda3std3__45__cpo4cendE - _ZN77_INTERNAL_c3abf77a_41_flash_fwd_hdim64_bf16_paged_split_sm80_cu_ef95aea4_39844cuda3std3__419piecewise_constructE)
_ZN77_INTERNAL_c3abf77a_41_flash_fwd_hdim64_bf16_paged_split_sm80_cu_ef95aea4_39844cuda3std3__419piecewise_constructE:
	.zero		1
	.type		_ZN77_INTERNAL_c3abf77a_41_flash_fwd_hdim64_bf16_paged_split_sm80_cu_ef95aea4_39844cuda3std3__45__cpo4cendE,@object
	.size		_ZN77_INTERNAL_c3abf77a_41_flash_fwd_hdim64_bf16_paged_split_sm80_cu_ef95aea4_39844cuda3std3__45__cpo4cendE,(_ZN77_INTERNAL_c3abf77a_41_flash_fwd_hdim64_bf16_paged_split_sm80_cu_ef95aea4_39844cuda3std6ranges3__45__cpo4swapE - _ZN77_INTERNAL_c3abf77a_41_flash_fwd_hdim64_bf16_paged_split_sm80_cu_ef95aea4_39844cuda3std3__45__cpo4cendE)
_ZN77_INTERNAL_c3abf77a_41_flash_fwd_hdim64_bf16_paged_split_sm80_cu_ef95aea4_39844cuda3std3__45__cpo4cendE:
	.zero		1
	.type		_ZN77_INTERNAL_c3abf77a_41_flash_fwd_hdim64_bf16_paged_split_sm80_cu_ef95aea4_39844cuda3std6ranges3__45__cpo4swapE,@object
	.size		_ZN77_INTERNAL_c3abf77a_41_flash_fwd_hdim64_bf16_paged_split_sm80_cu_ef95aea4_39844cuda3std6ranges3__45__cpo4swapE,(.L_7 - _ZN77_INTERNAL_c3abf77a_41_flash_fwd_hdim64_bf16_paged_split_sm80_cu_ef95aea4_39844cuda3std6ranges3__45__cpo4swapE)
_ZN77_INTERNAL_c3abf77a_41_flash_fwd_hdim64_bf16_paged_split_sm80_cu_ef95aea4_39844cuda3std6ranges3__45__cpo4swapE:
	.zero		1
.L_7:


//--------------------- .nv.constant0._ZN7cutlass13device_kernelIN5flash19enable_sm80_to_sm89INS1_16FlashAttnFwdSm80INS1_25CollectiveMainloopFwdSm80ILi4ELi1ELb0EN4cute5tupleIJNS5_1CILi128EEENS7_ILi112EEENS7_ILi64EEEEEELi64ENS_10bfloat16_tEfNS_4arch4Sm80ELb0ELb0ELb0ELb0ELb1ELb0ELb1ELb1EEENS1_21CollectiveEpilogueFwdINS6_IJS8_SA_S9_EEENS6_IJNS7_ILi1EEESI_SI_EEESC_SE_Li128ELb0ELb1ELb1ELb0EEENS1_19SingleTileSchedulerILb0ELb1ELb1ELi128EEEEEEEEEvNT_6ParamsE --------------------------
	.section	.nv.constant0._ZN7cutlass13device_kernelIN5flash19enable_sm80_to_sm89INS1_16FlashAttnFwdSm80INS1_25CollectiveMainloopFwdSm80ILi4ELi1ELb0EN4cute5tupleIJNS5_1CILi128EEENS7_ILi112EEENS7_ILi64EEEEEELi64ENS_10bfloat16_tEfNS_4arch4Sm80ELb0ELb0ELb0ELb0ELb1ELb0ELb1ELb1EEENS1_21CollectiveEpilogueFwdINS6_IJS8_SA_S9_EEENS6_IJNS7_ILi1EEESI_SI_EEESC_SE_Li128ELb0ELb1ELb1ELb0EEENS1_19SingleTileSchedulerILb0ELb1ELb1ELi128EEEEEEEEEvNT_6ParamsE,"a",@progbits
	.sectionflags	@""
	.align	4
.nv.constant0._ZN7cutlass13device_kernelIN5flash19enable_sm80_to_sm89INS1_16FlashAttnFwdSm80INS1_25CollectiveMainloopFwdSm80ILi4ELi1ELb0EN4cute5tupleIJNS5_1CILi128EEENS7_ILi112EEENS7_ILi64EEEEEELi64ENS_10bfloat16_tEfNS_4arch4Sm80ELb0ELb0ELb0ELb0ELb1ELb0ELb1ELb1EEENS1_21CollectiveEpilogueFwdINS6_IJS8_SA_S9_EEENS6_IJNS7_ILi1EEESI_SI_EEESC_SE_Li128ELb0ELb1ELb1ELb0EEENS1_19SingleTileSchedulerILb0ELb1ELb1ELi128EEEEEEEEEvNT_6ParamsE:
	.zero		1576


//--------------------- .nv.constant0._ZN7cutlass13device_kernelIN5flash19enable_sm80_to_sm89INS1_16FlashAttnFwdSm80INS1_25CollectiveMainloopFwdSm80ILi4ELi1ELb0EN4cute5tupleIJNS5_1CILi128EEENS7_ILi80EEENS7_ILi64EEEEEELi64ENS_10bfloat16_tEfNS_4arch4Sm80ELb0ELb0ELb0ELb1ELb1ELb0ELb1ELb1EEENS1_21CollectiveEpilogueFwdINS6_IJS8_SA_S9_EEENS6_IJNS7_ILi1EEESI_SI_EEESC_SE_Li128ELb1ELb1ELb1ELb0EEENS1_36VarlenDynamicPersistentTileSchedulerILi128ELi80ELi128ELi128ELb1ELb1ELb0ELb0ELb1ELb1EEEEEEEEEvNT_6ParamsE --------------------------
	.section	.nv.constant0._ZN7cutlass13device_kernelIN5flash19enable_sm80_to_sm89INS1_16FlashAttnFwdSm80INS1_25CollectiveMainloopFwdSm80ILi4ELi1ELb0EN4cute5tupleIJNS5_1CILi128EEENS7_ILi80EEENS7_ILi64EEEEEELi64ENS_10bfloat16_tEfNS_4arch4Sm80ELb0ELb0ELb0ELb1ELb1ELb0ELb1ELb1EEENS1_21CollectiveEpilogueFwdINS6_IJS8_SA_S9_EEENS6_IJNS7_ILi1EEESI_SI_EEESC_SE_Li128ELb1ELb1ELb1ELb0EEENS1_36VarlenDynamicPersistentTileSchedulerILi128ELi80ELi128ELi128ELb1ELb1ELb0ELb0ELb1ELb1EEEEEEEEEvNT_6ParamsE,"a",@progbits
	.sectionflags	@""
	.align	4
.nv.constant0._ZN7cutlass13device_kernelIN5flash19enable_sm80_to_sm89INS1_16FlashAttnFwdSm80INS1_25CollectiveMainloopFwdSm80ILi4ELi1ELb0EN4cute5tupleIJNS5_1CILi128EEENS7_ILi80EEENS7_ILi64EEEEEELi64ENS_10bfloat16_tEfNS_4arch4Sm80ELb0ELb0ELb0ELb1ELb1ELb0ELb1ELb1EEENS1_21CollectiveEpilogueFwdINS6_IJS8_SA_S9_EEENS6_IJNS7_ILi1EEESI_SI_EEESC_SE_Li128ELb1ELb1ELb1ELb0EEENS1_36VarlenDynamicPersistentTileSchedulerILi128ELi80ELi128ELi128ELb1ELb1ELb0ELb0ELb1ELb1EEEEEEEEEvNT_6ParamsE:
	.zero		1608


//--------------------- .nv.constant0._ZN7cutlass13device_kernelIN5flash19enable_sm80_to_sm89INS1_16FlashAttnFwdSm80INS1_25CollectiveMainloopFwdSm80ILi4ELi1ELb0EN4cute5tupleIJNS5_1CILi128EEENS7_ILi80EEENS7_ILi64EEEEEELi64ENS_10bfloat16_tEfNS_4arch4Sm80ELb0ELb0ELb0ELb1ELb1ELb1ELb1ELb1EEENS1_21CollectiveEpilogueFwdINS6_IJS8_SA_S9_EEENS6_IJNS7_ILi1EEESI_SI_EEESC_SE_Li128ELb1ELb1ELb1ELb0EEENS1_36VarlenDynamicPersistentTileSchedulerILi128ELi80ELi128ELi128ELb1ELb1ELb0ELb0ELb1ELb1EEEEEEEEEvNT_6ParamsE --------------------------
	.section	.nv.constant0._ZN7cutlass13device_kernelIN5flash19enable_sm80_to_sm89INS1_16FlashAttnFwdSm80INS1_25CollectiveMainloopFwdSm80ILi4ELi1ELb0EN4cute5tupleIJNS5_1CILi128EEENS7_ILi80EEENS7_ILi64EEEEEELi64ENS_10bfloat16_tEfNS_4arch4Sm80ELb0ELb0ELb0ELb1ELb1ELb1ELb1ELb1EEENS1_21CollectiveEpilogueFwdINS6_IJS8_SA_S9_EEENS6_IJNS7_ILi1EEESI_SI_EEESC_SE_Li128ELb1ELb1ELb1ELb0EEENS1_36VarlenDynamicPersistentTileSchedulerILi128ELi80ELi128ELi128ELb1ELb1ELb0ELb0ELb1ELb1EEEEEEEEEvNT_6ParamsE,"a",@progbits
	.sectionflags	@""
	.align	4
.nv.constant0._ZN7cutlass13device_kernelIN5flash19enable_sm80_to_sm89INS1_16FlashAttnFwdSm80INS1_25CollectiveMainloopFwdSm80ILi4ELi1ELb0EN4cute5tupleIJNS5_1CILi128EEENS7_ILi80EEENS7_ILi64EEEEEELi64ENS_10bfloat16_tEfNS_4arch4Sm80ELb0ELb0ELb0ELb1ELb1ELb1ELb1ELb1EEENS1_21CollectiveEpilogueFwdINS6_IJS8_SA_S9_EEENS6_IJNS7_ILi1EEESI_SI_EEESC_SE_Li128ELb1ELb1ELb1ELb0EEENS1_36VarlenDynamicPersistentTileSchedulerILi128ELi80ELi128ELi128ELb1ELb1ELb0ELb0ELb1ELb1EEEEEEEEEvNT_6ParamsE:
	.zero		1608


//--------------------- .nv.constant0._ZN7cutlass13device_kernelIN5flash19enable_sm80_to_sm89INS1_16FlashAttnFwdSm80INS1_25CollectiveMainloopFwdSm80ILi4ELi1ELb0EN4cute5tupleIJNS5_1CILi128EEENS7_ILi96EEENS7_ILi64EEEEEELi64ENS_10bfloat16_tEfNS_4arch4Sm80ELb0ELb1ELb0ELb0ELb1ELb0ELb1ELb1EEENS1_21CollectiveEpilogueFwdINS6_IJS8_SA_S9_EEENS6_IJNS7_ILi1EEESI_SI_EEESC_SE_Li128ELb0ELb1ELb1ELb0EEENS1_19SingleTileSchedulerILb0ELb1ELb1ELi128EEEEEEEEEvNT_6ParamsE --------------------------
	.section	.nv.constant0._ZN7cutlass13device_kernelIN5flash19enable_sm80_to_sm89INS1_16FlashAttnFwdSm80INS1_25CollectiveMainloopFwdSm80ILi4ELi1ELb0EN4cute5tupleIJNS5_1CILi128EEENS7_ILi96EEENS7_ILi64EEEEEELi64ENS_10bfloat16_tEfNS_4arch4Sm80ELb0ELb1ELb0ELb0ELb1ELb0ELb1ELb1EEENS1_21CollectiveEpilogueFwdINS6_IJS8_SA_S9_EEENS6_IJNS7_ILi1EEESI_SI_EEESC_SE_Li128ELb0ELb1ELb1ELb0EEENS1_19SingleTileSchedulerILb0ELb1ELb1ELi128EEEEEEEEEvNT_6ParamsE,"a",@progbits
	.sectionflags	@""
	.align	4
.nv.constant0._ZN7cutlass13device_kernelIN5flash19enable_sm80_to_sm89INS1_16FlashAttnFwdSm80INS1_25CollectiveMainloopFwdSm80ILi4ELi1ELb0EN4cute5tupleIJNS5_1CILi128EEENS7_ILi96EEENS7_ILi64EEEEEELi64ENS_10bfloat16_tEfNS_4arch4Sm80ELb0ELb1ELb0ELb0ELb1ELb0ELb1ELb1EEENS1_21CollectiveEpilogueFwdINS6_IJS8_SA_S9_EEENS6_IJNS7_ILi1EEESI_SI_EEESC_SE_Li128ELb0ELb1ELb1ELb0EEENS1_19SingleTileSchedulerILb0ELb1ELb1ELi128EEEEEEEEEvNT_6ParamsE:
	.zero		1576


//--------------------- .nv.constant0._ZN7cutlass13device_kernelIN5flash19enable_sm80_to_sm89INS1_16FlashAttnFwdSm80INS1_25CollectiveMainloopFwdSm80ILi4ELi1ELb0EN4cute5tupleIJNS5_1CILi128EEENS7_ILi80EEENS7_ILi64EEEEEELi64ENS_10bfloat16_tEfNS_4arch4Sm80ELb0ELb1ELb0ELb1ELb1ELb0ELb1ELb1EEENS1_21CollectiveEpilogueFwdINS6_IJS8_SA_S9_EEENS6_IJNS7_ILi1EEESI_SI_EEESC_SE_Li128ELb1ELb1ELb1ELb0EEENS1_36VarlenDynamicPersistentTileSchedulerILi128ELi80ELi128ELi128ELb1ELb1ELb0ELb1ELb0ELb1EEEEEEEEEvNT_6ParamsE --------------------------
	.section	.nv.constant0._ZN7cutlass13device_kernelIN5flash19enable_sm80_to_sm89INS1_16FlashAttnFwdSm80INS1_25CollectiveMainloopFwdSm80ILi4ELi1ELb0EN4cute5tupleIJNS5_1CILi128EEENS7_ILi80EEENS7_ILi64EEEEEELi64ENS_10bfloat16_tEfNS_4arch4Sm80ELb0ELb1ELb0ELb1ELb1ELb0ELb1ELb1EEENS1_21CollectiveEpilogueFwdINS6_IJS8_SA_S9_EEENS6_IJNS7_ILi1EEESI_SI_EEESC_SE_Li128ELb1ELb1ELb1ELb0EEENS1_36VarlenDynamicPersistentTileSchedulerILi128ELi80ELi128ELi128ELb1ELb1ELb0ELb1ELb0ELb1EEEEEEEEEvNT_6ParamsE,"a",@progbits
	.sectionflags	@""
	.align	4
.nv.constant0._ZN7cutlass13device_kernelIN5flash19enable_sm80_to_sm89INS1_16FlashAttnFwdSm80INS1_25CollectiveMainloopFwdSm80ILi4ELi1ELb0EN4cute5tupleIJNS5_1CILi128EEENS7_ILi80EEENS7_ILi64EEEEEELi64ENS_10bfloat16_tEfNS_4arch4Sm80ELb0ELb1ELb0ELb1ELb1ELb0ELb1ELb1EEENS1_21CollectiveEpilogueFwdINS6_IJS8_SA_S9_EEENS6_IJNS7_ILi1EEESI_SI_EEESC_SE_Li128ELb1ELb1ELb1ELb0EEENS1_36VarlenDynamicPersistentTileSchedulerILi128ELi80ELi128ELi128ELb1ELb1ELb0ELb1ELb0ELb1EEEEEEEEEvNT_6ParamsE:
	.zero		1608


//--------------------- .nv.constant0._ZN7cutlass13device_kernelIN5flash19enable_sm80_to_sm89INS1_16FlashAttnFwdSm80INS1_25CollectiveMainloopFwdSm80ILi4ELi1ELb0EN4cute5tupleIJNS5_1CILi128EEENS7_ILi80EEENS7_ILi64EEEEEELi64ENS_10bfloat16_tEfNS_4arch4Sm80ELb0ELb1ELb0ELb1ELb1ELb1ELb1ELb1EEENS1_21CollectiveEpilogueFwdINS6_IJS8_SA_S9_EEENS6_IJNS7_ILi1EEESI_SI_EEESC_SE_Li128ELb1ELb1ELb1ELb0EEENS1_36VarlenDynamicPersistentTileSchedulerILi128ELi80ELi128ELi128ELb1ELb1ELb0ELb1ELb0ELb1EEEEEEEEEvNT_6ParamsE --------------------------
	.section	.nv.constant0._ZN7cutlass13device_kernelIN5flash19enable_sm80_to_sm89INS1_16FlashAttnFwdSm80INS1_25CollectiveMainloopFwdSm80ILi4ELi1ELb0EN4cute5tupleIJNS5_1CILi128EEENS7_ILi80EEENS7_ILi64EEEEEELi64ENS_10bfloat16_tEfNS_4arch4Sm80ELb0ELb1ELb0ELb1ELb1ELb1ELb1ELb1EEENS1_21CollectiveEpilogueFwdINS6_IJS8_SA_S9_EEENS6_IJNS7_ILi1EEESI_SI_EEESC_SE_Li128ELb1ELb1ELb1ELb0EEENS1_36VarlenDynamicPersistentTileSchedulerILi128ELi80ELi128ELi128ELb1ELb1ELb0ELb1ELb0ELb1EEEEEEEEEvNT_6ParamsE,"a",@progbits
	.sectionflags	@""
	.align	4
.nv.constant0._ZN7cutlass13device_kernelIN5flash19enable_sm80_to_sm89INS1_16FlashAttnFwdSm80INS1_25CollectiveMainloopFwdSm80ILi4ELi1ELb0EN4cute5tupleIJNS5_1CILi128EEENS7_ILi80EEENS7_ILi64EEEEEELi64ENS_10bfloat16_tEfNS_4arch4Sm80ELb0ELb1ELb0ELb1ELb1ELb1ELb1ELb1EEENS1_21CollectiveEpilogueFwdINS6_IJS8_SA_S9_EEENS6_IJNS7_ILi1EEESI_SI_EEESC_SE_Li128ELb1ELb1ELb1ELb0EEENS1_36VarlenDynamicPersistentTileSchedulerILi128ELi80ELi128ELi128ELb1ELb1ELb0ELb1ELb0ELb1EEEEEEEEEvNT_6ParamsE:
	.zero		1608


//--------------------- .nv.constant0._ZN7cutlass13device_kernelIN5flash19enable_sm80_to_sm89INS1_16FlashAttnFwdSm80INS1_25CollectiveMainloopFwdSm80ILi4ELi1ELb0EN4cute5tupleIJNS5_1CILi128EEENS7_ILi112EEENS7_ILi64EEEEEELi64ENS_10bfloat16_tEfNS_4arch4Sm80ELb1ELb0ELb0ELb0ELb1ELb0ELb1ELb1EEENS1_21CollectiveEpilogueFwdINS6_IJS8_SA_S9_EEENS6_IJNS7_ILi1EEESI_SI_EEESC_SE_Li128ELb0ELb1ELb1ELb0EEENS1_30DynamicPersistentTileSchedulerILi128ELi128ELb1ELb1ELb0EEEEEEEEEvNT_6ParamsE --------------------------
	.section	.nv.constant0._ZN7cutlass13device_kernelIN5flash19enable_sm80_to_sm89INS1_16FlashAttnFwdSm80INS1_25CollectiveMainloopFwdSm80ILi4ELi1ELb0EN4cute5tupleIJNS5_1CILi128EEENS7_ILi112EEENS7_ILi64EEEEEELi64ENS_10bfloat16_tEfNS_4arch4Sm80ELb1ELb0ELb0ELb0ELb1ELb0ELb1ELb1EEENS1_21CollectiveEpilogueFwdINS6_IJS8_SA_S9_EEENS6_IJNS7_ILi1EEESI_SI_EEESC_SE_Li128ELb0ELb1ELb1ELb0EEENS1_30DynamicPersistentTileSchedulerILi128ELi128ELb1ELb1ELb0EEEEEEEEEvNT_6ParamsE,"a",@progbits
	.sectionflags	@""
	.align	4
.nv.constant0._ZN7cutlass13device_kernelIN5flash19enable_sm80_to_sm89INS1_16FlashAttnFwdSm80INS1_25CollectiveMainloopFwdSm80ILi4ELi1ELb0EN4cute5tupleIJNS5_1CILi128EEENS7_ILi112EEENS7_ILi64EEEEEELi64ENS_10bfloat16_tEfNS_4arch4Sm80ELb1ELb0ELb0ELb0ELb1ELb0ELb1ELb1EEENS1_21CollectiveEpilogueFwdINS6_IJS8_SA_S9_EEENS6_IJNS7_ILi1EEESI_SI_EEESC_SE_Li128ELb0ELb1ELb1ELb0EEENS1_30DynamicPersistentTileSchedulerILi128ELi128ELb1ELb1ELb0EEEEEEEEEvNT_6ParamsE:
	.zero		1592


//--------------------- .nv.constant0._ZN7cutlass13device_kernelIN5flash19enable_sm80_to_sm89INS1_16FlashAttnFwdSm80INS1_25CollectiveMainloopFwdSm80ILi4ELi1ELb0EN4cute5tupleIJNS5_1CILi128EEENS7_ILi80EEENS7_ILi64EEEEEELi64ENS_10bfloat16_tEfNS_4arch4Sm80ELb1ELb0ELb0ELb1ELb1ELb0ELb1ELb1EEENS1_21CollectiveEpilogueFwdINS6_IJS8_SA_S9_EEENS6_IJNS7_ILi1EEESI_SI_EEESC_SE_Li128ELb1ELb1ELb1ELb0EEENS1_36VarlenDynamicPersistentTileSchedulerILi128ELi80ELi128ELi128ELb1ELb1ELb0ELb1ELb1ELb1EEEEEEEEEvNT_6ParamsE --------------------------
	.section	.nv.constant0._ZN7cutlass13device_kernelIN5flash19enable_sm80_to_sm89INS1_16FlashAttnFwdSm80INS1_25CollectiveMainloopFwdSm80ILi4ELi1ELb0EN4cute5tupleIJNS5_1CILi128EEENS7_ILi80EEENS7_ILi64EEEEEELi64ENS_10bfloat16_tEfNS_4arch4Sm80ELb1ELb0ELb0ELb1ELb1ELb0ELb1ELb1EEENS1_21CollectiveEpilogueFwdINS6_IJS8_SA_S9_EEENS6_IJNS7_ILi1EEESI_SI_EEESC_SE_Li128ELb1ELb1ELb1ELb0EEENS1_36VarlenDynamicPersistentTileSchedulerILi128ELi80ELi128ELi128ELb1ELb1ELb0ELb1ELb1ELb1EEEEEEEEEvNT_6ParamsE,"a",@progbits
	.sectionflags	@""
	.align	4
.nv.constant0._ZN7cutlass13device_kernelIN5flash19enable_sm80_to_sm89INS1_16FlashAttnFwdSm80INS1_25CollectiveMainloopFwdSm80ILi4ELi1ELb0EN4cute5tupleIJNS5_1CILi128EEENS7_ILi80EEENS7_ILi64EEEEEELi64ENS_10bfloat16_tEfNS_4arch4Sm80ELb1ELb0ELb0ELb1ELb1ELb0ELb1ELb1EEENS1_21CollectiveEpilogueFwdINS6_IJS8_SA_S9_EEENS6_IJNS7_ILi1EEESI_SI_EEESC_SE_Li128ELb1ELb1ELb1ELb0EEENS1_36VarlenDynamicPersistentTileSchedulerILi128ELi80ELi128ELi128ELb1ELb1ELb0ELb1ELb1ELb1EEEEEEEEEvNT_6ParamsE:
	.zero		1608


//--------------------- .nv.constant0._ZN7cutlass13device_kernelIN5flash19enable_sm80_to_sm89INS1_16FlashAttnFwdSm80INS1_25CollectiveMainloopFwdSm80ILi4ELi1ELb0EN4cute5tupleIJNS5_1CILi128EEENS7_ILi80EEENS7_ILi64EEEEEELi64ENS_10bfloat16_tEfNS_4arch4Sm80ELb1ELb0ELb0ELb1ELb1ELb1ELb1ELb1EEENS1_21CollectiveEpilogueFwdINS6_IJS8_SA_S9_EEENS6_IJNS7_ILi1EEESI_SI_EEESC_SE_Li128ELb1ELb1ELb1ELb0EEENS1_36VarlenDynamicPersistentTileSchedulerILi128ELi80ELi128ELi128ELb1ELb1ELb0ELb1ELb1ELb1EEEEEEEEEvNT_6ParamsE --------------------------
	.section	.nv.constant0._ZN7cutlass13device_kernelIN5flash19enable_sm80_to_sm89INS1_16FlashAttnFwdSm80INS1_25CollectiveMainloopFwdSm80ILi4ELi1ELb0EN4cute5tupleIJNS5_1CILi128EEENS7_ILi80EEENS7_ILi64EEEEEELi64ENS_10bfloat16_tEfNS_4arch4Sm80ELb1ELb0ELb0ELb1ELb1ELb1ELb1ELb1EEENS1_21CollectiveEpilogueFwdINS6_IJS8_SA_S9_EEENS6_IJNS7_ILi1EEESI_SI_EEESC_SE_Li128ELb1ELb1ELb1ELb0EEENS1_36VarlenDynamicPersistentTileSchedulerILi128ELi80ELi128ELi128ELb1ELb1ELb0ELb1ELb1ELb1EEEEEEEEEvNT_6ParamsE,"a",@progbits
	.sectionflags	@""
	.align	4
.nv.constant0._ZN7cutlass13device_kernelIN5flash19enable_sm80_to_sm89INS1_16FlashAttnFwdSm80INS1_25CollectiveMainloopFwdSm80ILi4ELi1ELb0EN4cute5tupleIJNS5_1CILi128EEENS7_ILi80EEENS7_ILi64EEEEEELi64ENS_10bfloat16_tEfNS_4arch4Sm80ELb1ELb0ELb0ELb1ELb1ELb1ELb1ELb1EEENS1_21CollectiveEpilogueFwdINS6_IJS8_SA_S9_EEENS6_IJNS7_ILi1EEESI_SI_EEESC_SE_Li128ELb1ELb1ELb1ELb0EEENS1_36VarlenDynamicPersistentTileSchedulerILi128ELi80ELi128ELi128ELb1ELb1ELb0ELb1ELb1ELb1EEEEEEEEEvNT_6ParamsE:
	.zero		1608


//--------------------- SYMBOLS --------------------------

	.type		.nv.reservedSmem.offset0,@object
	.size		.nv.reservedSmem.offset0,0x4
